//
// Generated by NVIDIA NVVM Compiler
//
// Compiler Build ID: CL-36424714
// Cuda compilation tools, release 13.0, V13.0.88
// Based on NVVM 20.0.0
//

.version 9.0
.target sm_100
.address_size 64

	// .globl	_Z20gpu_radix_sort_localPjS_S_jS_jj
// _ZZN3cub18CUB_300001_SM_10006detail4scan16DeviceScanKernelINS2_10policy_hubIjjjjN4cuda3std3__44plusIvEEE10Policy1000EPjSC_NS0_13ScanTileStateIjLb1EEES9_NS1_10InputValueIjSC_EEjjLb0EjEEvT0_T1_T2_iT3_T4_T5_E12temp_storage has been demoted
.global .align 1 .b8 _ZN34_INTERNAL_c181f5b7_4_k_cu_afa9df7e4cuda3std3__45__cpo5beginE[1];
.global .align 1 .b8 _ZN34_INTERNAL_c181f5b7_4_k_cu_afa9df7e4cuda3std3__45__cpo3endE[1];
.global .align 1 .b8 _ZN34_INTERNAL_c181f5b7_4_k_cu_afa9df7e4cuda3std3__45__cpo6cbeginE[1];
.global .align 1 .b8 _ZN34_INTERNAL_c181f5b7_4_k_cu_afa9df7e4cuda3std3__45__cpo4cendE[1];
.global .align 1 .b8 _ZN34_INTERNAL_c181f5b7_4_k_cu_afa9df7e4cuda3std3__45__cpo6rbeginE[1];
.global .align 1 .b8 _ZN34_INTERNAL_c181f5b7_4_k_cu_afa9df7e4cuda3std3__45__cpo4rendE[1];
.global .align 1 .b8 _ZN34_INTERNAL_c181f5b7_4_k_cu_afa9df7e4cuda3std3__45__cpo7crbeginE[1];
.global .align 1 .b8 _ZN34_INTERNAL_c181f5b7_4_k_cu_afa9df7e4cuda3std3__45__cpo5crendE[1];
.global .align 1 .b8 _ZN34_INTERNAL_c181f5b7_4_k_cu_afa9df7e4cuda3std3__436_GLOBAL__N__c181f5b7_4_k_cu_afa9df7e6ignoreE[1];
.global .align 1 .b8 _ZN34_INTERNAL_c181f5b7_4_k_cu_afa9df7e4cuda3std3__419piecewise_constructE[1];
.global .align 1 .b8 _ZN34_INTERNAL_c181f5b7_4_k_cu_afa9df7e4cuda3std3__48in_placeE[1];
.global .align 1 .b8 _ZN34_INTERNAL_c181f5b7_4_k_cu_afa9df7e4cuda3std3__420unreachable_sentinelE[1];
.global .align 1 .b8 _ZN34_INTERNAL_c181f5b7_4_k_cu_afa9df7e4cuda3std3__47nulloptE[1];
.global .align 1 .b8 _ZN34_INTERNAL_c181f5b7_4_k_cu_afa9df7e4cuda3std3__48unexpectE[1];
.global .align 1 .b8 _ZN34_INTERNAL_c181f5b7_4_k_cu_afa9df7e4cuda3std6ranges3__45__cpo4swapE[1];
.global .align 1 .b8 _ZN34_INTERNAL_c181f5b7_4_k_cu_afa9df7e4cuda3std6ranges3__45__cpo9iter_moveE[1];
.global .align 1 .b8 _ZN34_INTERNAL_c181f5b7_4_k_cu_afa9df7e4cuda3std6ranges3__45__cpo5beginE[1];
.global .align 1 .b8 _ZN34_INTERNAL_c181f5b7_4_k_cu_afa9df7e4cuda3std6ranges3__45__cpo3endE[1];
.global .align 1 .b8 _ZN34_INTERNAL_c181f5b7_4_k_cu_afa9df7e4cuda3std6ranges3__45__cpo6cbeginE[1];
.global .align 1 .b8 _ZN34_INTERNAL_c181f5b7_4_k_cu_afa9df7e4cuda3std6ranges3__45__cpo4cendE[1];
.global .align 1 .b8 _ZN34_INTERNAL_c181f5b7_4_k_cu_afa9df7e4cuda3std6ranges3__45__cpo7advanceE[1];
.global .align 1 .b8 _ZN34_INTERNAL_c181f5b7_4_k_cu_afa9df7e4cuda3std6ranges3__45__cpo9iter_swapE[1];
.global .align 1 .b8 _ZN34_INTERNAL_c181f5b7_4_k_cu_afa9df7e4cuda3std6ranges3__45__cpo4nextE[1];
.global .align 1 .b8 _ZN34_INTERNAL_c181f5b7_4_k_cu_afa9df7e4cuda3std6ranges3__45__cpo4prevE[1];
.global .align 1 .b8 _ZN34_INTERNAL_c181f5b7_4_k_cu_afa9df7e4cuda3std6ranges3__45__cpo4dataE[1];
.global .align 1 .b8 _ZN34_INTERNAL_c181f5b7_4_k_cu_afa9df7e4cuda3std6ranges3__45__cpo5cdataE[1];
.global .align 1 .b8 _ZN34_INTERNAL_c181f5b7_4_k_cu_afa9df7e4cuda3std6ranges3__45__cpo4sizeE[1];
.global .align 1 .b8 _ZN34_INTERNAL_c181f5b7_4_k_cu_afa9df7e4cuda3std6ranges3__45__cpo5ssizeE[1];
.global .align 1 .b8 _ZN34_INTERNAL_c181f5b7_4_k_cu_afa9df7e4cuda3std6ranges3__45__cpo8distanceE[1];
.global .align 1 .b8 _ZN34_INTERNAL_c181f5b7_4_k_cu_afa9df7e6thrust24THRUST_300001_SM_1000_NS6system6detail10sequential3seqE[1];
.global .align 1 .b8 _ZN34_INTERNAL_c181f5b7_4_k_cu_afa9df7e6thrust24THRUST_300001_SM_1000_NS12placeholders2_1E[1];
.global .align 1 .b8 _ZN34_INTERNAL_c181f5b7_4_k_cu_afa9df7e6thrust24THRUST_300001_SM_1000_NS12placeholders2_2E[1];
.global .align 1 .b8 _ZN34_INTERNAL_c181f5b7_4_k_cu_afa9df7e6thrust24THRUST_300001_SM_1000_NS12placeholders2_3E[1];
.global .align 1 .b8 _ZN34_INTERNAL_c181f5b7_4_k_cu_afa9df7e6thrust24THRUST_300001_SM_1000_NS12placeholders2_4E[1];
.global .align 1 .b8 _ZN34_INTERNAL_c181f5b7_4_k_cu_afa9df7e6thrust24THRUST_300001_SM_1000_NS12placeholders2_5E[1];
.global .align 1 .b8 _ZN34_INTERNAL_c181f5b7_4_k_cu_afa9df7e6thrust24THRUST_300001_SM_1000_NS12placeholders2_6E[1];
.global .align 1 .b8 _ZN34_INTERNAL_c181f5b7_4_k_cu_afa9df7e6thrust24THRUST_300001_SM_1000_NS12placeholders2_7E[1];
.global .align 1 .b8 _ZN34_INTERNAL_c181f5b7_4_k_cu_afa9df7e6thrust24THRUST_300001_SM_1000_NS12placeholders2_8E[1];
.global .align 1 .b8 _ZN34_INTERNAL_c181f5b7_4_k_cu_afa9df7e6thrust24THRUST_300001_SM_1000_NS12placeholders2_9E[1];
.global .align 1 .b8 _ZN34_INTERNAL_c181f5b7_4_k_cu_afa9df7e6thrust24THRUST_300001_SM_1000_NS12placeholders3_10E[1];
.extern .shared .align 16 .b8 shmem[];

.visible .entry _Z20gpu_radix_sort_localPjS_S_jS_jj(
	.param .u64 .ptr .align 1 _Z20gpu_radix_sort_localPjS_S_jS_jj_param_0,
	.param .u64 .ptr .align 1 _Z20gpu_radix_sort_localPjS_S_jS_jj_param_1,
	.param .u64 .ptr .align 1 _Z20gpu_radix_sort_localPjS_S_jS_jj_param_2,
	.param .u32 _Z20gpu_radix_sort_localPjS_S_jS_jj_param_3,
	.param .u64 .ptr .align 1 _Z20gpu_radix_sort_localPjS_S_jS_jj_param_4,
	.param .u32 _Z20gpu_radix_sort_localPjS_S_jS_jj_param_5,
	.param .u32 _Z20gpu_radix_sort_localPjS_S_jS_jj_param_6
)
{
	.reg .pred 	%p<30>;
	.reg .b32 	%r<149>;
	.reg .b32 	%f<23>;
	.reg .b64 	%rd<16>;

	ld.param.u64 	%rd2, [_Z20gpu_radix_sort_localPjS_S_jS_jj_param_0];
	ld.param.u64 	%rd3, [_Z20gpu_radix_sort_localPjS_S_jS_jj_param_1];
	ld.param.u64 	%rd4, [_Z20gpu_radix_sort_localPjS_S_jS_jj_param_2];
	ld.param.u32 	%r46, [_Z20gpu_radix_sort_localPjS_S_jS_jj_param_3];
	ld.param.u64 	%rd5, [_Z20gpu_radix_sort_localPjS_S_jS_jj_param_4];
	ld.param.u32 	%r47, [_Z20gpu_radix_sort_localPjS_S_jS_jj_param_5];
	ld.param.u32 	%r48, [_Z20gpu_radix_sort_localPjS_S_jS_jj_param_6];
	mov.u32 	%r1, %tid.x;
	mov.u32 	%r2, %ctaid.x;
	shl.b32 	%r49, %r2, 7;
	add.s32 	%r3, %r49, %r1;
	setp.ge.u32 	%p3, %r3, %r47;
	shl.b32 	%r50, %r1, 2;
	mov.u32 	%r51, shmem;
	add.s32 	%r4, %r51, %r50;
	@%p3 bra 	$L__BB0_2;
	cvta.to.global.u64 	%rd6, %rd5;
	mul.wide.u32 	%rd7, %r3, 4;
	add.s64 	%rd8, %rd6, %rd7;
	ld.global.u32 	%r53, [%rd8];
	st.shared.u32 	[%r4], %r53;
	bra.uni 	$L__BB0_3;
$L__BB0_2:
	mov.b32 	%r52, 0;
	st.shared.u32 	[%r4], %r52;
$L__BB0_3:
	shl.b32 	%r55, %r48, 2;
	add.s32 	%r5, %r51, %r55;
	add.s32 	%r6, %r5, %r55;
	add.s32 	%r7, %r6, %r55;
	bar.sync 	0;
	ld.shared.u32 	%r8, [%r4];
	shr.u32 	%r57, %r8, %r46;
	and.b32  	%r9, %r57, 3;
	add.s32 	%r10, %r5, %r50;
	cvt.rn.f32.u32 	%f1, %r48;
	setp.eq.s32 	%p4, %r48, 0;
	selp.f32 	%f2, 0fC1B80000, 0f00000000, %p4;
	mov.b32 	%r59, %f1;
	add.s32 	%r60, %r59, -1060439283;
	and.b32  	%r61, %r60, -8388608;
	sub.s32 	%r62, %r59, %r61;
	mov.b32 	%f3, %r62;
	cvt.rn.f32.s32 	%f4, %r61;
	fma.rn.f32 	%f5, %f4, 0f34000000, %f2;
	add.f32 	%f6, %f3, 0fBF800000;
	fma.rn.f32 	%f7, %f6, 0f3DC6B27F, 0fBE2C7F30;
	fma.rn.f32 	%f8, %f7, %f6, 0f3E2FCF2A;
	fma.rn.f32 	%f9, %f8, %f6, 0fBE374E43;
	fma.rn.f32 	%f10, %f9, %f6, 0f3E520BF4;
	fma.rn.f32 	%f11, %f10, %f6, 0fBE763C8B;
	fma.rn.f32 	%f12, %f11, %f6, 0f3E93BF99;
	fma.rn.f32 	%f13, %f12, %f6, 0fBEB8AA49;
	fma.rn.f32 	%f14, %f13, %f6, 0f3EF6384A;
	fma.rn.f32 	%f15, %f14, %f6, 0fBF38AA3B;
	mul.f32 	%f16, %f6, %f15;
	mul.f32 	%f17, %f6, %f16;
	fma.rn.f32 	%f18, %f6, 0f3FB8AA3B, %f17;
	add.f32 	%f19, %f5, %f18;
	setp.gt.u32 	%p5, %r59, 2139095039;
	fma.rn.f32 	%f20, %f1, 0f7F800000, 0f7F800000;
	selp.f32 	%f21, %f20, %f19, %p5;
	selp.f32 	%f22, 0fFF800000, %f21, %p4;
	cvt.rzi.u32.f32 	%r11, %f22;
	mov.u32 	%r12, %nctaid.x;
	add.s32 	%r13, %r6, %r50;
	and.b32  	%r14, %r11, 3;
	and.b32  	%r15, %r11, -4;
	neg.s32 	%r16, %r15;
	cvta.to.global.u64 	%rd1, %rd4;
	mov.b32 	%r138, 0;
$L__BB0_4:
	setp.ne.s32 	%p6, %r1, 0;
	mov.b32 	%r63, 0;
	st.shared.u32 	[%r10], %r63;
	@%p6 bra 	$L__BB0_6;
	mov.b32 	%r64, 0;
	st.shared.u32 	[%r6], %r64;
$L__BB0_6:
	setp.ge.u32 	%p8, %r3, %r47;
	bar.sync 	0;
	mov.pred 	%p29, 0;
	@%p8 bra 	$L__BB0_8;
	setp.eq.s32 	%p29, %r9, %r138;
	selp.u32 	%r65, 1, 0, %p29;
	st.shared.u32 	[%r10], %r65;
$L__BB0_8:
	setp.eq.s32 	%p9, %r11, 0;
	bar.sync 	0;
	@%p9 bra 	$L__BB0_37;
	setp.lt.u32 	%p10, %r11, 4;
	mov.b32 	%r145, 0;
	@%p10 bra 	$L__BB0_24;
	mov.b32 	%r139, 1;
	mov.u32 	%r140, %r16;
$L__BB0_11:
	add.s32 	%r20, %r139, -1;
	shr.u32 	%r68, %r1, %r20;
	setp.ne.s32 	%p11, %r68, 0;
	@%p11 bra 	$L__BB0_13;
	ld.shared.u32 	%r141, [%r10];
	bra.uni 	$L__BB0_14;
$L__BB0_13:
	ld.shared.u32 	%r69, [%r10];
	mov.b32 	%r70, -4;
	shl.b32 	%r71, %r70, %r20;
	add.s32 	%r72, %r10, %r71;
	ld.shared.u32 	%r73, [%r72];
	add.s32 	%r141, %r73, %r69;
$L__BB0_14:
	bar.sync 	0;
	st.shared.u32 	[%r10], %r141;
	bar.sync 	0;
	shr.u32 	%r74, %r1, %r139;
	setp.eq.s32 	%p12, %r74, 0;
	@%p12 bra 	$L__BB0_16;
	ld.shared.u32 	%r75, [%r10];
	mov.b32 	%r76, -8;
	shl.b32 	%r77, %r76, %r20;
	add.s32 	%r78, %r10, %r77;
	ld.shared.u32 	%r79, [%r78];
	add.s32 	%r142, %r79, %r75;
	bra.uni 	$L__BB0_17;
$L__BB0_16:
	ld.shared.u32 	%r142, [%r10];
$L__BB0_17:
	bar.sync 	0;
	st.shared.u32 	[%r10], %r142;
	bar.sync 	0;
	add.s32 	%r80, %r139, 1;
	shr.u32 	%r81, %r1, %r80;
	setp.eq.s32 	%p13, %r81, 0;
	@%p13 bra 	$L__BB0_19;
	ld.shared.u32 	%r82, [%r10];
	mov.b32 	%r83, -16;
	shl.b32 	%r84, %r83, %r20;
	add.s32 	%r85, %r10, %r84;
	ld.shared.u32 	%r86, [%r85];
	add.s32 	%r143, %r86, %r82;
	bra.uni 	$L__BB0_20;
$L__BB0_19:
	ld.shared.u32 	%r143, [%r10];
$L__BB0_20:
	bar.sync 	0;
	st.shared.u32 	[%r10], %r143;
	bar.sync 	0;
	add.s32 	%r87, %r139, 2;
	shr.u32 	%r88, %r1, %r87;
	setp.eq.s32 	%p14, %r88, 0;
	@%p14 bra 	$L__BB0_22;
	ld.shared.u32 	%r89, [%r10];
	mov.b32 	%r90, -32;
	shl.b32 	%r91, %r90, %r20;
	add.s32 	%r92, %r10, %r91;
	ld.shared.u32 	%r93, [%r92];
	add.s32 	%r144, %r93, %r89;
	bra.uni 	$L__BB0_23;
$L__BB0_22:
	ld.shared.u32 	%r144, [%r10];
$L__BB0_23:
	bar.sync 	0;
	st.shared.u32 	[%r10], %r144;
	bar.sync 	0;
	add.s32 	%r140, %r140, 4;
	add.s32 	%r139, %r139, 4;
	setp.ne.s32 	%p15, %r140, 0;
	mov.u32 	%r145, %r15;
	@%p15 bra 	$L__BB0_11;
$L__BB0_24:
	setp.eq.s32 	%p16, %r14, 0;
	@%p16 bra 	$L__BB0_37;
	shr.u32 	%r94, %r1, %r145;
	setp.eq.s32 	%p17, %r94, 0;
	@%p17 bra 	$L__BB0_27;
	ld.shared.u32 	%r95, [%r10];
	mov.b32 	%r96, -4;
	shl.b32 	%r97, %r96, %r145;
	add.s32 	%r98, %r10, %r97;
	ld.shared.u32 	%r99, [%r98];
	add.s32 	%r146, %r99, %r95;
	bra.uni 	$L__BB0_28;
$L__BB0_27:
	ld.shared.u32 	%r146, [%r10];
$L__BB0_28:
	setp.eq.s32 	%p18, %r14, 1;
	bar.sync 	0;
	st.shared.u32 	[%r10], %r146;
	bar.sync 	0;
	@%p18 bra 	$L__BB0_37;
	add.s32 	%r100, %r145, 1;
	shr.u32 	%r101, %r1, %r100;
	setp.eq.s32 	%p19, %r101, 0;
	@%p19 bra 	$L__BB0_31;
	ld.shared.u32 	%r102, [%r10];
	mov.b32 	%r103, -8;
	shl.b32 	%r104, %r103, %r145;
	add.s32 	%r105, %r10, %r104;
	ld.shared.u32 	%r106, [%r105];
	add.s32 	%r147, %r106, %r102;
	bra.uni 	$L__BB0_32;
$L__BB0_31:
	ld.shared.u32 	%r147, [%r10];
$L__BB0_32:
	setp.eq.s32 	%p20, %r14, 2;
	bar.sync 	0;
	st.shared.u32 	[%r10], %r147;
	bar.sync 	0;
	@%p20 bra 	$L__BB0_37;
	add.s32 	%r107, %r145, 2;
	shr.u32 	%r108, %r1, %r107;
	setp.eq.s32 	%p21, %r108, 0;
	@%p21 bra 	$L__BB0_35;
	ld.shared.u32 	%r109, [%r10];
	mov.b32 	%r110, -16;
	shl.b32 	%r111, %r110, %r145;
	add.s32 	%r112, %r10, %r111;
	ld.shared.u32 	%r113, [%r112];
	add.s32 	%r148, %r113, %r109;
	bra.uni 	$L__BB0_36;
$L__BB0_35:
	ld.shared.u32 	%r148, [%r10];
$L__BB0_36:
	bar.sync 	0;
	st.shared.u32 	[%r10], %r148;
	bar.sync 	0;
$L__BB0_37:
	setp.ne.s32 	%p22, %r1, 0;
	ld.shared.u32 	%r114, [%r10];
	bar.sync 	0;
	st.shared.u32 	[%r10+4], %r114;
	bar.sync 	0;
	@%p22 bra 	$L__BB0_39;
	mov.b32 	%r115, 0;
	st.shared.u32 	[%r5], %r115;
	ld.shared.u32 	%r116, [%r6];
	shl.b32 	%r117, %r138, 2;
	add.s32 	%r118, %r7, %r117;
	st.shared.u32 	[%r118+4], %r116;
	mad.lo.s32 	%r119, %r138, %r12, %r2;
	mul.wide.u32 	%rd9, %r119, 4;
	add.s64 	%rd10, %rd1, %rd9;
	st.global.u32 	[%rd10], %r116;
$L__BB0_39:
	setp.ge.u32 	%p23, %r3, %r47;
	bar.sync 	0;
	not.pred 	%p24, %p29;
	or.pred  	%p25, %p23, %p24;
	@%p25 bra 	$L__BB0_41;
	ld.shared.u32 	%r120, [%r10];
	st.shared.u32 	[%r13+4], %r120;
$L__BB0_41:
	bar.sync 	0;
	add.s32 	%r138, %r138, 1;
	setp.ne.s32 	%p26, %r138, 4;
	@%p26 bra 	$L__BB0_4;
	setp.ne.s32 	%p27, %r1, 0;
	@%p27 bra 	$L__BB0_44;
	mov.b32 	%r121, 0;
	st.shared.u32 	[%r7+20], %r121;
	ld.shared.u32 	%r122, [%r7+4];
	st.shared.u32 	[%r7+24], %r122;
	ld.shared.u32 	%r123, [%r7+8];
	add.s32 	%r124, %r123, %r122;
	st.shared.u32 	[%r7+28], %r124;
	ld.shared.u32 	%r125, [%r7+12];
	add.s32 	%r126, %r125, %r124;
	st.shared.u32 	[%r7+32], %r126;
$L__BB0_44:
	setp.ge.u32 	%p28, %r3, %r47;
	bar.sync 	0;
	@%p28 bra 	$L__BB0_46;
	ld.shared.u32 	%r127, [%r13+4];
	shl.b32 	%r128, %r9, 2;
	add.s32 	%r129, %r7, %r128;
	ld.shared.u32 	%r130, [%r129+20];
	add.s32 	%r131, %r130, %r127;
	bar.sync 	0;
	shl.b32 	%r132, %r131, 2;
	add.s32 	%r134, %r51, %r132;
	st.shared.u32 	[%r134], %r8;
	add.s32 	%r135, %r6, %r132;
	st.shared.u32 	[%r135+4], %r127;
	bar.sync 	0;
	ld.shared.u32 	%r136, [%r13+4];
	cvta.to.global.u64 	%rd11, %rd3;
	mul.wide.u32 	%rd12, %r3, 4;
	add.s64 	%rd13, %rd11, %rd12;
	st.global.u32 	[%rd13], %r136;
	ld.shared.u32 	%r137, [%r4];
	cvta.to.global.u64 	%rd14, %rd2;
	add.s64 	%rd15, %rd14, %rd12;
	st.global.u32 	[%rd15], %r137;
$L__BB0_46:
	ret;

}
	// .globl	_Z16gpu_glbl_shufflePjS_S_S_jjj
.visible .entry _Z16gpu_glbl_shufflePjS_S_S_jjj(
	.param .u64 .ptr .align 1 _Z16gpu_glbl_shufflePjS_S_S_jjj_param_0,
	.param .u64 .ptr .align 1 _Z16gpu_glbl_shufflePjS_S_S_jjj_param_1,
	.param .u64 .ptr .align 1 _Z16gpu_glbl_shufflePjS_S_S_jjj_param_2,
	.param .u64 .ptr .align 1 _Z16gpu_glbl_shufflePjS_S_S_jjj_param_3,
	.param .u32 _Z16gpu_glbl_shufflePjS_S_S_jjj_param_4,
	.param .u32 _Z16gpu_glbl_shufflePjS_S_S_jjj_param_5,
	.param .u32 _Z16gpu_glbl_shufflePjS_S_S_jjj_param_6
)
{
	.reg .pred 	%p<2>;
	.reg .b32 	%r<15>;
	.reg .b64 	%rd<16>;

	ld.param.u64 	%rd1, [_Z16gpu_glbl_shufflePjS_S_S_jjj_param_0];
	ld.param.u64 	%rd2, [_Z16gpu_glbl_shufflePjS_S_S_jjj_param_1];
	ld.param.u64 	%rd3, [_Z16gpu_glbl_shufflePjS_S_S_jjj_param_2];
	ld.param.u64 	%rd4, [_Z16gpu_glbl_shufflePjS_S_S_jjj_param_3];
	ld.param.u32 	%r3, [_Z16gpu_glbl_shufflePjS_S_S_jjj_param_4];
	ld.param.u32 	%r4, [_Z16gpu_glbl_shufflePjS_S_S_jjj_param_5];
	ld.param.u32 	%r5, [_Z16gpu_glbl_shufflePjS_S_S_jjj_param_6];
	mov.u32 	%r6, %tid.x;
	mov.u32 	%r1, %ctaid.x;
	mad.lo.s32 	%r2, %r5, %r1, %r6;
	setp.ge.u32 	%p1, %r2, %r4;
	@%p1 bra 	$L__BB1_2;
	cvta.to.global.u64 	%rd5, %rd2;
	cvta.to.global.u64 	%rd6, %rd4;
	cvta.to.global.u64 	%rd7, %rd3;
	cvta.to.global.u64 	%rd8, %rd1;
	mul.wide.u32 	%rd9, %r2, 4;
	add.s64 	%rd10, %rd5, %rd9;
	ld.global.u32 	%r7, [%rd10];
	shr.u32 	%r8, %r7, %r3;
	and.b32  	%r9, %r8, 3;
	add.s64 	%rd11, %rd6, %rd9;
	ld.global.u32 	%r10, [%rd11];
	mov.u32 	%r11, %nctaid.x;
	mad.lo.s32 	%r12, %r9, %r11, %r1;
	mul.wide.u32 	%rd12, %r12, 4;
	add.s64 	%rd13, %rd7, %rd12;
	ld.global.u32 	%r13, [%rd13];
	add.s32 	%r14, %r13, %r10;
	bar.sync 	0;
	mul.wide.u32 	%rd14, %r14, 4;
	add.s64 	%rd15, %rd8, %rd14;
	st.global.u32 	[%rd15], %r7;
$L__BB1_2:
	ret;

}
	// .globl	_ZN3cub18CUB_300001_SM_10006detail11EmptyKernelIvEEvv
.visible .entry _ZN3cub18CUB_300001_SM_10006detail11EmptyKernelIvEEvv()
{


	ret;

}
	// .globl	_ZN3cub18CUB_300001_SM_10006detail4scan20DeviceScanInitKernelINS0_13ScanTileStateIjLb1EEEEEvT_i
.visible .entry _ZN3cub18CUB_300001_SM_10006detail4scan20DeviceScanInitKernelINS0_13ScanTileStateIjLb1EEEEEvT_i(
	.param .align 8 .b8 _ZN3cub18CUB_300001_SM_10006detail4scan20DeviceScanInitKernelINS0_13ScanTileStateIjLb1EEEEEvT_i_param_0[8],
	.param .u32 _ZN3cub18CUB_300001_SM_10006detail4scan20DeviceScanInitKernelINS0_13ScanTileStateIjLb1EEEEEvT_i_param_1
)
{
	.reg .pred 	%p<5>;
	.reg .b32 	%r<10>;
	.reg .b64 	%rd<7>;

	ld.param.u64 	%rd2, [_ZN3cub18CUB_300001_SM_10006detail4scan20DeviceScanInitKernelINS0_13ScanTileStateIjLb1EEEEEvT_i_param_0];
	ld.param.u32 	%r4, [_ZN3cub18CUB_300001_SM_10006detail4scan20DeviceScanInitKernelINS0_13ScanTileStateIjLb1EEEEEvT_i_param_1];
	cvta.to.global.u64 	%rd1, %rd2;
	mov.u32 	%r1, %ctaid.x;
	mov.u32 	%r5, %ntid.x;
	mov.u32 	%r2, %tid.x;
	mad.lo.s32 	%r3, %r1, %r5, %r2;
	setp.ge.s32 	%p1, %r3, %r4;
	@%p1 bra 	$L__BB3_2;
	mul.wide.s32 	%rd3, %r3, 8;
	add.s64 	%rd4, %rd1, %rd3;
	mov.b32 	%r6, 0;
	mov.b32 	%r7, 99;
	st.global.v2.u32 	[%rd4+256], {%r7, %r6};
$L__BB3_2:
	setp.ne.s32 	%p2, %r1, 0;
	setp.gt.u32 	%p3, %r2, 31;
	or.pred  	%p4, %p2, %p3;
	@%p4 bra 	$L__BB3_4;
	mul.wide.u32 	%rd5, %r2, 8;
	add.s64 	%rd6, %rd1, %rd5;
	mov.b32 	%r9, 0;
	st.global.v2.u32 	[%rd6], {%r9, %r9};
$L__BB3_4:
	ret;

}
	// .globl	_ZN3cub18CUB_300001_SM_10006detail4scan16DeviceScanKernelINS2_10policy_hubIjjjjN4cuda3std3__44plusIvEEE10Policy1000EPjSC_NS0_13ScanTileStateIjLb1EEES9_NS1_10InputValueIjSC_EEjjLb0EjEEvT0_T1_T2_iT3_T4_T5_
.visible .entry _ZN3cub18CUB_300001_SM_10006detail4scan16DeviceScanKernelINS2_10policy_hubIjjjjN4cuda3std3__44plusIvEEE10Policy1000EPjSC_NS0_13ScanTileStateIjLb1EEES9_NS1_10InputValueIjSC_EEjjLb0EjEEvT0_T1_T2_iT3_T4_T5_(
	.param .u64 .ptr .align 1 _ZN3cub18CUB_300001_SM_10006detail4scan16DeviceScanKernelINS2_10policy_hubIjjjjN4cuda3std3__44plusIvEEE10Policy1000EPjSC_NS0_13ScanTileStateIjLb1EEES9_NS1_10InputValueIjSC_EEjjLb0EjEEvT0_T1_T2_iT3_T4_T5__param_0,
	.param .u64 .ptr .align 1 _ZN3cub18CUB_300001_SM_10006detail4scan16DeviceScanKernelINS2_10policy_hubIjjjjN4cuda3std3__44plusIvEEE10Policy1000EPjSC_NS0_13ScanTileStateIjLb1EEES9_NS1_10InputValueIjSC_EEjjLb0EjEEvT0_T1_T2_iT3_T4_T5__param_1,
	.param .align 8 .b8 _ZN3cub18CUB_300001_SM_10006detail4scan16DeviceScanKernelINS2_10policy_hubIjjjjN4cuda3std3__44plusIvEEE10Policy1000EPjSC_NS0_13ScanTileStateIjLb1EEES9_NS1_10InputValueIjSC_EEjjLb0EjEEvT0_T1_T2_iT3_T4_T5__param_2[8],
	.param .u32 _ZN3cub18CUB_300001_SM_10006detail4scan16DeviceScanKernelINS2_10policy_hubIjjjjN4cuda3std3__44plusIvEEE10Policy1000EPjSC_NS0_13ScanTileStateIjLb1EEES9_NS1_10InputValueIjSC_EEjjLb0EjEEvT0_T1_T2_iT3_T4_T5__param_3,
	.param .align 1 .b8 _ZN3cub18CUB_300001_SM_10006detail4scan16DeviceScanKernelINS2_10policy_hubIjjjjN4cuda3std3__44plusIvEEE10Policy1000EPjSC_NS0_13ScanTileStateIjLb1EEES9_NS1_10InputValueIjSC_EEjjLb0EjEEvT0_T1_T2_iT3_T4_T5__param_4[1],
	.param .align 8 .b8 _ZN3cub18CUB_300001_SM_10006detail4scan16DeviceScanKernelINS2_10policy_hubIjjjjN4cuda3std3__44plusIvEEE10Policy1000EPjSC_NS0_13ScanTileStateIjLb1EEES9_NS1_10InputValueIjSC_EEjjLb0EjEEvT0_T1_T2_iT3_T4_T5__param_5[16],
	.param .u32 _ZN3cub18CUB_300001_SM_10006detail4scan16DeviceScanKernelINS2_10policy_hubIjjjjN4cuda3std3__44plusIvEEE10Policy1000EPjSC_NS0_13ScanTileStateIjLb1EEES9_NS1_10InputValueIjSC_EEjjLb0EjEEvT0_T1_T2_iT3_T4_T5__param_6
)
.maxntid 384
{
	.reg .pred 	%p<160>;
	.reg .b16 	%rs<3>;
	.reg .b32 	%r<1038>;
	.reg .b64 	%rd<61>;
	// demoted variable
	.shared .align 16 .b8 _ZZN3cub18CUB_300001_SM_10006detail4scan16DeviceScanKernelINS2_10policy_hubIjjjjN4cuda3std3__44plusIvEEE10Policy1000EPjSC_NS0_13ScanTileStateIjLb1EEES9_NS1_10InputValueIjSC_EEjjLb0EjEEvT0_T1_T2_iT3_T4_T5_E12temp_storage[33808];
	ld.param.u32 	%r241, [_ZN3cub18CUB_300001_SM_10006detail4scan16DeviceScanKernelINS2_10policy_hubIjjjjN4cuda3std3__44plusIvEEE10Policy1000EPjSC_NS0_13ScanTileStateIjLb1EEES9_NS1_10InputValueIjSC_EEjjLb0EjEEvT0_T1_T2_iT3_T4_T5__param_5];
	bfe.u32 	%r242, %r241, 0, 8;
	cvt.u16.u32 	%rs1, %r242;
	and.b16  	%rs2, %rs1, 255;
	ld.param.u64 	%rd14, [_ZN3cub18CUB_300001_SM_10006detail4scan16DeviceScanKernelINS2_10policy_hubIjjjjN4cuda3std3__44plusIvEEE10Policy1000EPjSC_NS0_13ScanTileStateIjLb1EEES9_NS1_10InputValueIjSC_EEjjLb0EjEEvT0_T1_T2_iT3_T4_T5__param_2];
	ld.param.u64 	%rd2, [_ZN3cub18CUB_300001_SM_10006detail4scan16DeviceScanKernelINS2_10policy_hubIjjjjN4cuda3std3__44plusIvEEE10Policy1000EPjSC_NS0_13ScanTileStateIjLb1EEES9_NS1_10InputValueIjSC_EEjjLb0EjEEvT0_T1_T2_iT3_T4_T5__param_5+8];
	ld.param.u64 	%rd15, [_ZN3cub18CUB_300001_SM_10006detail4scan16DeviceScanKernelINS2_10policy_hubIjjjjN4cuda3std3__44plusIvEEE10Policy1000EPjSC_NS0_13ScanTileStateIjLb1EEES9_NS1_10InputValueIjSC_EEjjLb0EjEEvT0_T1_T2_iT3_T4_T5__param_0];
	ld.param.u32 	%r240, [_ZN3cub18CUB_300001_SM_10006detail4scan16DeviceScanKernelINS2_10policy_hubIjjjjN4cuda3std3__44plusIvEEE10Policy1000EPjSC_NS0_13ScanTileStateIjLb1EEES9_NS1_10InputValueIjSC_EEjjLb0EjEEvT0_T1_T2_iT3_T4_T5__param_6];
	cvta.to.global.u64 	%rd1, %rd15;
	setp.eq.s16 	%p1, %rs2, 0;
	@%p1 bra 	$L__BB4_2;
	cvta.to.global.u64 	%rd16, %rd2;
	ld.global.u32 	%r985, [%rd16];
	bra.uni 	$L__BB4_3;
$L__BB4_2:
	cvt.u32.u64 	%r985, %rd2;
$L__BB4_3:
	ld.param.u32 	%r983, [_ZN3cub18CUB_300001_SM_10006detail4scan16DeviceScanKernelINS2_10policy_hubIjjjjN4cuda3std3__44plusIvEEE10Policy1000EPjSC_NS0_13ScanTileStateIjLb1EEES9_NS1_10InputValueIjSC_EEjjLb0EjEEvT0_T1_T2_iT3_T4_T5__param_3];
	mov.u32 	%r243, %ctaid.x;
	add.s32 	%r986, %r983, %r243;
	mul.lo.s32 	%r5, %r986, 8448;
	sub.s32 	%r6, %r240, %r5;
	setp.lt.u32 	%p2, %r6, 8449;
	@%p2 bra 	$L__BB4_29;
	cvt.u64.u32 	%rd40, %r5;
	mov.u32 	%r7, %tid.x;
	and.b32  	%r628, %r7, 31;
	and.b32  	%r629, %r7, 992;
	mul.lo.s32 	%r630, %r629, 22;
	or.b32  	%r631, %r630, %r628;
	cvt.u64.u32 	%rd41, %r631;
	add.s64 	%rd4, %rd41, %rd40;
	shl.b64 	%rd42, %rd4, 2;
	add.s64 	%rd43, %rd1, %rd42;
	ld.global.u32 	%r632, [%rd43];
	ld.global.u32 	%r633, [%rd43+128];
	ld.global.u32 	%r634, [%rd43+256];
	ld.global.u32 	%r635, [%rd43+384];
	ld.global.u32 	%r636, [%rd43+512];
	ld.global.u32 	%r637, [%rd43+640];
	ld.global.u32 	%r638, [%rd43+768];
	ld.global.u32 	%r639, [%rd43+896];
	ld.global.u32 	%r640, [%rd43+1024];
	ld.global.u32 	%r641, [%rd43+1152];
	ld.global.u32 	%r642, [%rd43+1280];
	ld.global.u32 	%r643, [%rd43+1408];
	ld.global.u32 	%r644, [%rd43+1536];
	ld.global.u32 	%r645, [%rd43+1664];
	ld.global.u32 	%r646, [%rd43+1792];
	ld.global.u32 	%r647, [%rd43+1920];
	ld.global.u32 	%r648, [%rd43+2048];
	ld.global.u32 	%r649, [%rd43+2176];
	ld.global.u32 	%r650, [%rd43+2304];
	ld.global.u32 	%r651, [%rd43+2432];
	ld.global.u32 	%r652, [%rd43+2560];
	ld.global.u32 	%r653, [%rd43+2688];
	// begin inline asm
	mov.u32 %r627, %laneid;
	// end inline asm
	shr.u32 	%r9, %r7, 5;
	mad.lo.s32 	%r654, %r9, 704, %r627;
	shl.b32 	%r655, %r654, 2;
	mov.u32 	%r656, _ZZN3cub18CUB_300001_SM_10006detail4scan16DeviceScanKernelINS2_10policy_hubIjjjjN4cuda3std3__44plusIvEEE10Policy1000EPjSC_NS0_13ScanTileStateIjLb1EEES9_NS1_10InputValueIjSC_EEjjLb0EjEEvT0_T1_T2_iT3_T4_T5_E12temp_storage;
	add.s32 	%r10, %r656, %r655;
	st.shared.u32 	[%r10], %r632;
	st.shared.u32 	[%r10+128], %r633;
	st.shared.u32 	[%r10+256], %r634;
	st.shared.u32 	[%r10+384], %r635;
	st.shared.u32 	[%r10+512], %r636;
	st.shared.u32 	[%r10+640], %r637;
	st.shared.u32 	[%r10+768], %r638;
	st.shared.u32 	[%r10+896], %r639;
	st.shared.u32 	[%r10+1024], %r640;
	st.shared.u32 	[%r10+1152], %r641;
	st.shared.u32 	[%r10+1280], %r642;
	st.shared.u32 	[%r10+1408], %r643;
	st.shared.u32 	[%r10+1536], %r644;
	st.shared.u32 	[%r10+1664], %r645;
	st.shared.u32 	[%r10+1792], %r646;
	st.shared.u32 	[%r10+1920], %r647;
	st.shared.u32 	[%r10+2048], %r648;
	st.shared.u32 	[%r10+2176], %r649;
	st.shared.u32 	[%r10+2304], %r650;
	st.shared.u32 	[%r10+2432], %r651;
	st.shared.u32 	[%r10+2560], %r652;
	st.shared.u32 	[%r10+2688], %r653;
	bar.warp.sync 	-1;
	mad.lo.s32 	%r11, %r627, 84, %r10;
	ld.shared.v2.u32 	{%r12, %r13}, [%r11];
	ld.shared.v2.u32 	{%r14, %r15}, [%r11+8];
	ld.shared.v2.u32 	{%r16, %r17}, [%r11+16];
	ld.shared.v2.u32 	{%r18, %r19}, [%r11+24];
	ld.shared.v2.u32 	{%r20, %r21}, [%r11+32];
	ld.shared.v2.u32 	{%r22, %r23}, [%r11+40];
	ld.shared.v2.u32 	{%r24, %r25}, [%r11+48];
	ld.shared.v2.u32 	{%r26, %r27}, [%r11+56];
	ld.shared.v2.u32 	{%r28, %r29}, [%r11+64];
	ld.shared.v2.u32 	{%r30, %r31}, [%r11+72];
	ld.shared.v2.u32 	{%r32, %r33}, [%r11+80];
	bar.sync 	0;
	setp.ne.s32 	%p104, %r986, 0;
	@%p104 bra 	$L__BB4_9;
	add.s32 	%r878, %r13, %r12;
	add.s32 	%r879, %r14, %r878;
	add.s32 	%r880, %r15, %r879;
	add.s32 	%r881, %r16, %r880;
	add.s32 	%r882, %r17, %r881;
	add.s32 	%r883, %r18, %r882;
	add.s32 	%r884, %r19, %r883;
	add.s32 	%r885, %r20, %r884;
	add.s32 	%r886, %r21, %r885;
	add.s32 	%r887, %r22, %r886;
	add.s32 	%r888, %r23, %r887;
	add.s32 	%r889, %r24, %r888;
	add.s32 	%r890, %r25, %r889;
	add.s32 	%r891, %r26, %r890;
	add.s32 	%r892, %r27, %r891;
	add.s32 	%r893, %r28, %r892;
	add.s32 	%r894, %r29, %r893;
	add.s32 	%r895, %r30, %r894;
	add.s32 	%r896, %r31, %r895;
	add.s32 	%r897, %r32, %r896;
	add.s32 	%r852, %r33, %r897;
	mov.b32 	%r850, 1;
	mov.b32 	%r875, 0;
	mov.b32 	%r877, -1;
	// begin inline asm
	{  .reg .u32 r0;  .reg .pred p;  shfl.sync.up.b32 r0|p, %r852, %r850, %r875, %r877;  @p add.u32 r0, r0, %r852;  mov.u32 %r848, r0;}
	// end inline asm
	mov.b32 	%r856, 2;
	// begin inline asm
	{  .reg .u32 r0;  .reg .pred p;  shfl.sync.up.b32 r0|p, %r848, %r856, %r875, %r877;  @p add.u32 r0, r0, %r848;  mov.u32 %r854, r0;}
	// end inline asm
	mov.b32 	%r862, 4;
	// begin inline asm
	{  .reg .u32 r0;  .reg .pred p;  shfl.sync.up.b32 r0|p, %r854, %r862, %r875, %r877;  @p add.u32 r0, r0, %r854;  mov.u32 %r860, r0;}
	// end inline asm
	mov.b32 	%r868, 8;
	// begin inline asm
	{  .reg .u32 r0;  .reg .pred p;  shfl.sync.up.b32 r0|p, %r860, %r868, %r875, %r877;  @p add.u32 r0, r0, %r860;  mov.u32 %r866, r0;}
	// end inline asm
	mov.b32 	%r874, 16;
	// begin inline asm
	{  .reg .u32 r0;  .reg .pred p;  shfl.sync.up.b32 r0|p, %r866, %r874, %r875, %r877;  @p add.u32 r0, r0, %r866;  mov.u32 %r872, r0;}
	// end inline asm
	setp.ne.s32 	%p146, %r627, 31;
	@%p146 bra 	$L__BB4_7;
	shl.b32 	%r898, %r9, 2;
	add.s32 	%r900, %r656, %r898;
	st.shared.u32 	[%r900+16], %r872;
$L__BB4_7:
	bar.sync 	0;
	ld.shared.v4.u32 	{%r901, %r902, %r903, %r904}, [_ZZN3cub18CUB_300001_SM_10006detail4scan16DeviceScanKernelINS2_10policy_hubIjjjjN4cuda3std3__44plusIvEEE10Policy1000EPjSC_NS0_13ScanTileStateIjLb1EEES9_NS1_10InputValueIjSC_EEjjLb0EjEEvT0_T1_T2_iT3_T4_T5_E12temp_storage+16];
	add.s32 	%r905, %r902, %r901;
	setp.eq.s32 	%p147, %r9, 2;
	selp.b32 	%r906, %r905, %r901, %p147;
	add.s32 	%r907, %r905, %r903;
	setp.eq.s32 	%p148, %r9, 3;
	selp.b32 	%r908, %r907, %r906, %p148;
	add.s32 	%r909, %r907, %r904;
	setp.eq.s32 	%p149, %r9, 4;
	selp.b32 	%r910, %r909, %r908, %p149;
	ld.shared.v4.u32 	{%r911, %r912, %r913, %r914}, [_ZZN3cub18CUB_300001_SM_10006detail4scan16DeviceScanKernelINS2_10policy_hubIjjjjN4cuda3std3__44plusIvEEE10Policy1000EPjSC_NS0_13ScanTileStateIjLb1EEES9_NS1_10InputValueIjSC_EEjjLb0EjEEvT0_T1_T2_iT3_T4_T5_E12temp_storage+32];
	add.s32 	%r915, %r909, %r911;
	setp.eq.s32 	%p150, %r9, 5;
	selp.b32 	%r916, %r915, %r910, %p150;
	add.s32 	%r917, %r915, %r912;
	setp.eq.s32 	%p151, %r9, 6;
	selp.b32 	%r918, %r917, %r916, %p151;
	add.s32 	%r919, %r917, %r913;
	setp.eq.s32 	%p152, %r9, 7;
	selp.b32 	%r920, %r919, %r918, %p152;
	add.s32 	%r921, %r919, %r914;
	setp.eq.s32 	%p153, %r9, 8;
	selp.b32 	%r922, %r921, %r920, %p153;
	ld.shared.v4.u32 	{%r923, %r924, %r925, %r926}, [_ZZN3cub18CUB_300001_SM_10006detail4scan16DeviceScanKernelINS2_10policy_hubIjjjjN4cuda3std3__44plusIvEEE10Policy1000EPjSC_NS0_13ScanTileStateIjLb1EEES9_NS1_10InputValueIjSC_EEjjLb0EjEEvT0_T1_T2_iT3_T4_T5_E12temp_storage+48];
	add.s32 	%r927, %r921, %r923;
	setp.eq.s32 	%p154, %r9, 9;
	selp.b32 	%r928, %r927, %r922, %p154;
	add.s32 	%r929, %r927, %r924;
	setp.eq.s32 	%p155, %r9, 10;
	selp.b32 	%r930, %r929, %r928, %p155;
	add.s32 	%r931, %r929, %r925;
	setp.eq.s32 	%p156, %r9, 11;
	selp.b32 	%r932, %r931, %r930, %p156;
	setp.lt.u32 	%p157, %r7, 32;
	selp.b32 	%r933, 0, %r932, %p157;
	setp.eq.s32 	%p158, %r627, 0;
	sub.s32 	%r934, %r872, %r852;
	selp.b32 	%r935, 0, %r934, %p158;
	add.s32 	%r936, %r935, %r985;
	add.s32 	%r1000, %r936, %r933;
	add.s32 	%r937, %r926, %r985;
	add.s32 	%r37, %r937, %r931;
	setp.ne.s32 	%p159, %r7, 0;
	@%p159 bra 	$L__BB4_28;
	add.s64 	%rd55, %rd14, 256;
	mov.b32 	%r938, 101;
	// begin inline asm
	st.relaxed.gpu.v2.u32 [%rd55], {%r938, %r37};
	// end inline asm
	bra.uni 	$L__BB4_28;
$L__BB4_9:
	add.s32 	%r687, %r13, %r12;
	add.s32 	%r688, %r14, %r687;
	add.s32 	%r689, %r15, %r688;
	add.s32 	%r690, %r16, %r689;
	add.s32 	%r691, %r17, %r690;
	add.s32 	%r692, %r18, %r691;
	add.s32 	%r693, %r19, %r692;
	add.s32 	%r694, %r20, %r693;
	add.s32 	%r695, %r21, %r694;
	add.s32 	%r696, %r22, %r695;
	add.s32 	%r697, %r23, %r696;
	add.s32 	%r698, %r24, %r697;
	add.s32 	%r699, %r25, %r698;
	add.s32 	%r700, %r26, %r699;
	add.s32 	%r701, %r27, %r700;
	add.s32 	%r702, %r28, %r701;
	add.s32 	%r703, %r29, %r702;
	add.s32 	%r704, %r30, %r703;
	add.s32 	%r705, %r31, %r704;
	add.s32 	%r706, %r32, %r705;
	add.s32 	%r661, %r33, %r706;
	mov.b32 	%r659, 1;
	mov.b32 	%r684, 0;
	mov.b32 	%r686, -1;
	// begin inline asm
	{  .reg .u32 r0;  .reg .pred p;  shfl.sync.up.b32 r0|p, %r661, %r659, %r684, %r686;  @p add.u32 r0, r0, %r661;  mov.u32 %r657, r0;}
	// end inline asm
	mov.b32 	%r665, 2;
	// begin inline asm
	{  .reg .u32 r0;  .reg .pred p;  shfl.sync.up.b32 r0|p, %r657, %r665, %r684, %r686;  @p add.u32 r0, r0, %r657;  mov.u32 %r663, r0;}
	// end inline asm
	mov.b32 	%r671, 4;
	// begin inline asm
	{  .reg .u32 r0;  .reg .pred p;  shfl.sync.up.b32 r0|p, %r663, %r671, %r684, %r686;  @p add.u32 r0, r0, %r663;  mov.u32 %r669, r0;}
	// end inline asm
	mov.b32 	%r677, 8;
	// begin inline asm
	{  .reg .u32 r0;  .reg .pred p;  shfl.sync.up.b32 r0|p, %r669, %r677, %r684, %r686;  @p add.u32 r0, r0, %r669;  mov.u32 %r675, r0;}
	// end inline asm
	mov.b32 	%r683, 16;
	// begin inline asm
	{  .reg .u32 r0;  .reg .pred p;  shfl.sync.up.b32 r0|p, %r675, %r683, %r684, %r686;  @p add.u32 r0, r0, %r675;  mov.u32 %r681, r0;}
	// end inline asm
	setp.ne.s32 	%p105, %r627, 31;
	@%p105 bra 	$L__BB4_11;
	shl.b32 	%r707, %r9, 2;
	add.s32 	%r709, %r656, %r707;
	st.shared.u32 	[%r709+16], %r681;
$L__BB4_11:
	sub.s32 	%r710, %r681, %r661;
	bar.sync 	0;
	ld.shared.v4.u32 	{%r711, %r712, %r713, %r714}, [_ZZN3cub18CUB_300001_SM_10006detail4scan16DeviceScanKernelINS2_10policy_hubIjjjjN4cuda3std3__44plusIvEEE10Policy1000EPjSC_NS0_13ScanTileStateIjLb1EEES9_NS1_10InputValueIjSC_EEjjLb0EjEEvT0_T1_T2_iT3_T4_T5_E12temp_storage+16];
	add.s32 	%r715, %r712, %r711;
	setp.eq.s32 	%p106, %r9, 2;
	selp.b32 	%r716, %r715, %r711, %p106;
	add.s32 	%r717, %r715, %r713;
	setp.eq.s32 	%p107, %r9, 3;
	selp.b32 	%r718, %r717, %r716, %p107;
	add.s32 	%r719, %r717, %r714;
	setp.eq.s32 	%p108, %r9, 4;
	selp.b32 	%r720, %r719, %r718, %p108;
	ld.shared.v4.u32 	{%r721, %r722, %r723, %r724}, [_ZZN3cub18CUB_300001_SM_10006detail4scan16DeviceScanKernelINS2_10policy_hubIjjjjN4cuda3std3__44plusIvEEE10Policy1000EPjSC_NS0_13ScanTileStateIjLb1EEES9_NS1_10InputValueIjSC_EEjjLb0EjEEvT0_T1_T2_iT3_T4_T5_E12temp_storage+32];
	add.s32 	%r725, %r719, %r721;
	setp.eq.s32 	%p109, %r9, 5;
	selp.b32 	%r726, %r725, %r720, %p109;
	add.s32 	%r727, %r725, %r722;
	setp.eq.s32 	%p110, %r9, 6;
	selp.b32 	%r728, %r727, %r726, %p110;
	add.s32 	%r729, %r727, %r723;
	setp.eq.s32 	%p111, %r9, 7;
	selp.b32 	%r730, %r729, %r728, %p111;
	add.s32 	%r731, %r729, %r724;
	setp.eq.s32 	%p112, %r9, 8;
	selp.b32 	%r732, %r731, %r730, %p112;
	ld.shared.v4.u32 	{%r733, %r734, %r735, %r736}, [_ZZN3cub18CUB_300001_SM_10006detail4scan16DeviceScanKernelINS2_10policy_hubIjjjjN4cuda3std3__44plusIvEEE10Policy1000EPjSC_NS0_13ScanTileStateIjLb1EEES9_NS1_10InputValueIjSC_EEjjLb0EjEEvT0_T1_T2_iT3_T4_T5_E12temp_storage+48];
	add.s32 	%r737, %r731, %r733;
	setp.eq.s32 	%p113, %r9, 9;
	selp.b32 	%r738, %r737, %r732, %p113;
	add.s32 	%r739, %r737, %r734;
	setp.eq.s32 	%p114, %r9, 10;
	selp.b32 	%r740, %r739, %r738, %p114;
	add.s32 	%r741, %r739, %r735;
	setp.eq.s32 	%p115, %r9, 11;
	selp.b32 	%r742, %r741, %r740, %p115;
	add.s32 	%r40, %r741, %r736;
	setp.gt.u32 	%p116, %r7, 31;
	setp.lt.u32 	%p117, %r7, 32;
	setp.eq.s32 	%p118, %r627, 0;
	selp.b32 	%r743, 0, %r710, %p118;
	add.s32 	%r999, %r742, %r743;
	selp.b32 	%r42, %r710, %r999, %p117;
	@%p116 bra 	$L__BB4_27;
	setp.ne.s32 	%p119, %r7, 0;
	mul.wide.s32 	%rd44, %r986, 8;
	add.s64 	%rd5, %rd14, %rd44;
	@%p119 bra 	$L__BB4_14;
	st.shared.u32 	[_ZZN3cub18CUB_300001_SM_10006detail4scan16DeviceScanKernelINS2_10policy_hubIjjjjN4cuda3std3__44plusIvEEE10Policy1000EPjSC_NS0_13ScanTileStateIjLb1EEES9_NS1_10InputValueIjSC_EEjjLb0EjEEvT0_T1_T2_iT3_T4_T5_E12temp_storage+12], %r40;
	add.s64 	%rd45, %rd5, 256;
	mov.b32 	%r744, 100;
	// begin inline asm
	st.relaxed.gpu.v2.u32 [%rd45], {%r744, %r40};
	// end inline asm
$L__BB4_14:
	not.b32 	%r750, %r7;
	add.s32 	%r994, %r986, %r750;
	mov.b32 	%r746, 830;
	// begin inline asm
	nanosleep.u32 %r746;
	// end inline asm
	mul.wide.s32 	%rd47, %r994, 8;
	add.s64 	%rd48, %rd14, %rd47;
	add.s64 	%rd46, %rd48, 256;
	// begin inline asm
	ld.relaxed.gpu.v2.u32 {%r996, %r988}, [%rd46];
	// end inline asm
	mov.b32 	%r989, 952;
$L__BB4_15:
	setp.eq.s32 	%p120, %r996, 99;
	mov.b32 	%r751, -1;
	vote.sync.any.pred 	%p121, %p120, %r751;
	not.pred 	%p122, %p121;
	@%p122 bra 	$L__BB4_17;
	mul.lo.s32 	%r846, %r986, 16807;
	and.b32  	%r986, %r846, 2147483647;
	add.s32 	%r847, %r989, 1;
	rem.u32 	%r843, %r986, %r847;
	// begin inline asm
	nanosleep.u32 %r843;
	// end inline asm
	shr.u32 	%r989, %r989, 1;
	// begin inline asm
	ld.relaxed.gpu.v2.u32 {%r996, %r988}, [%rd46];
	// end inline asm
	bra.uni 	$L__BB4_15;
$L__BB4_17:
	setp.eq.s32 	%p123, %r996, 101;
	mov.b32 	%r778, -1;
	vote.sync.ballot.b32 	%r780, %p123, %r778;
	// begin inline asm
	mov.u32 %r753, %lanemask_ge;
	// end inline asm
	and.b32  	%r781, %r780, %r753;
	or.b32  	%r782, %r781, -2147483648;
	add.s32 	%r783, %r782, -1;
	not.b32 	%r784, %r782;
	and.b32  	%r785, %r784, %r783;
	popc.b32 	%r757, %r785;
	mov.b32 	%r756, 1;
	// begin inline asm
	shfl.sync.down.b32 %r754, %r988, %r756, %r757, %r778;
	// end inline asm
	setp.lt.s32 	%p125, %r627, %r757;
	selp.b32 	%r786, %r754, 0, %p125;
	add.s32 	%r760, %r786, %r988;
	mov.b32 	%r761, 2;
	// begin inline asm
	shfl.sync.down.b32 %r759, %r760, %r761, %r757, %r778;
	// end inline asm
	add.s32 	%r57, %r627, 2;
	setp.gt.s32 	%p126, %r57, %r757;
	selp.b32 	%r787, 0, %r759, %p126;
	add.s32 	%r765, %r760, %r787;
	mov.b32 	%r766, 4;
	// begin inline asm
	shfl.sync.down.b32 %r764, %r765, %r766, %r757, %r778;
	// end inline asm
	add.s32 	%r58, %r627, 4;
	setp.gt.s32 	%p127, %r58, %r757;
	selp.b32 	%r788, 0, %r764, %p127;
	add.s32 	%r770, %r765, %r788;
	mov.b32 	%r771, 8;
	// begin inline asm
	shfl.sync.down.b32 %r769, %r770, %r771, %r757, %r778;
	// end inline asm
	add.s32 	%r59, %r627, 8;
	setp.gt.s32 	%p128, %r59, %r757;
	selp.b32 	%r789, 0, %r769, %p128;
	add.s32 	%r775, %r770, %r789;
	mov.b32 	%r776, 16;
	// begin inline asm
	shfl.sync.down.b32 %r774, %r775, %r776, %r757, %r778;
	// end inline asm
	add.s32 	%r60, %r627, 16;
	setp.gt.s32 	%p129, %r60, %r757;
	selp.b32 	%r790, 0, %r774, %p129;
	add.s32 	%r993, %r775, %r790;
	add.s64 	%rd7, %rd14, 256;
	mov.b32 	%r990, 952;
$L__BB4_18:
	setp.ne.s32 	%p130, %r996, 101;
	mov.b32 	%r791, -1;
	vote.sync.all.pred 	%p131, %p130, %r791;
	not.pred 	%p132, %p131;
	@%p132 bra 	$L__BB4_23;
	shr.u32 	%r990, %r990, 1;
	mul.wide.s32 	%rd51, %r994, 8;
	add.s64 	%rd52, %rd7, %rd51;
	add.s64 	%rd50, %rd52, -256;
	// begin inline asm
	ld.relaxed.gpu.v2.u32 {%r996, %r997}, [%rd50];
	// end inline asm
	mov.u32 	%r998, %r990;
$L__BB4_20:
	setp.eq.s32 	%p136, %r996, 99;
	mov.b32 	%r799, -1;
	vote.sync.any.pred 	%p137, %p136, %r799;
	not.pred 	%p138, %p137;
	@%p138 bra 	$L__BB4_22;
	mul.lo.s32 	%r841, %r986, 16807;
	and.b32  	%r986, %r841, 2147483647;
	add.s32 	%r842, %r998, 1;
	rem.u32 	%r838, %r986, %r842;
	// begin inline asm
	nanosleep.u32 %r838;
	// end inline asm
	shr.u32 	%r998, %r998, 1;
	// begin inline asm
	ld.relaxed.gpu.v2.u32 {%r996, %r997}, [%rd50];
	// end inline asm
	bra.uni 	$L__BB4_20;
$L__BB4_22:
	setp.eq.s32 	%p139, %r996, 101;
	mov.b32 	%r825, -1;
	vote.sync.ballot.b32 	%r826, %p139, %r825;
	and.b32  	%r827, %r826, %r753;
	or.b32  	%r828, %r827, -2147483648;
	add.s32 	%r829, %r828, -1;
	not.b32 	%r830, %r828;
	and.b32  	%r831, %r830, %r829;
	popc.b32 	%r804, %r831;
	mov.b32 	%r803, 1;
	// begin inline asm
	shfl.sync.down.b32 %r801, %r997, %r803, %r804, %r825;
	// end inline asm
	setp.lt.s32 	%p141, %r627, %r804;
	selp.b32 	%r832, %r801, 0, %p141;
	add.s32 	%r807, %r832, %r997;
	mov.b32 	%r808, 2;
	// begin inline asm
	shfl.sync.down.b32 %r806, %r807, %r808, %r804, %r825;
	// end inline asm
	setp.gt.s32 	%p142, %r57, %r804;
	selp.b32 	%r833, 0, %r806, %p142;
	add.s32 	%r812, %r807, %r833;
	mov.b32 	%r813, 4;
	// begin inline asm
	shfl.sync.down.b32 %r811, %r812, %r813, %r804, %r825;
	// end inline asm
	setp.gt.s32 	%p143, %r58, %r804;
	selp.b32 	%r834, 0, %r811, %p143;
	add.s32 	%r817, %r812, %r834;
	mov.b32 	%r818, 8;
	// begin inline asm
	shfl.sync.down.b32 %r816, %r817, %r818, %r804, %r825;
	// end inline asm
	setp.gt.s32 	%p144, %r59, %r804;
	selp.b32 	%r835, 0, %r816, %p144;
	add.s32 	%r822, %r817, %r835;
	mov.b32 	%r823, 16;
	// begin inline asm
	shfl.sync.down.b32 %r821, %r822, %r823, %r804, %r825;
	// end inline asm
	setp.gt.s32 	%p145, %r60, %r804;
	selp.b32 	%r836, 0, %r821, %p145;
	add.s32 	%r837, %r836, %r993;
	add.s32 	%r993, %r837, %r822;
	add.s32 	%r994, %r994, -32;
	bra.uni 	$L__BB4_18;
$L__BB4_23:
	@%p119 bra 	$L__BB4_25;
	add.s32 	%r794, %r993, %r40;
	add.s64 	%rd49, %rd5, 256;
	mov.b32 	%r793, 101;
	// begin inline asm
	st.relaxed.gpu.v2.u32 [%rd49], {%r793, %r794};
	// end inline asm
	st.shared.u32 	[_ZZN3cub18CUB_300001_SM_10006detail4scan16DeviceScanKernelINS2_10policy_hubIjjjjN4cuda3std3__44plusIvEEE10Policy1000EPjSC_NS0_13ScanTileStateIjLb1EEES9_NS1_10InputValueIjSC_EEjjLb0EjEEvT0_T1_T2_iT3_T4_T5_E12temp_storage+4], %r993;
	st.shared.u32 	[_ZZN3cub18CUB_300001_SM_10006detail4scan16DeviceScanKernelINS2_10policy_hubIjjjjN4cuda3std3__44plusIvEEE10Policy1000EPjSC_NS0_13ScanTileStateIjLb1EEES9_NS1_10InputValueIjSC_EEjjLb0EjEEvT0_T1_T2_iT3_T4_T5_E12temp_storage+8], %r794;
$L__BB4_25:
	setp.ne.s32 	%p134, %r627, 0;
	mov.u32 	%r999, %r42;
	@%p134 bra 	$L__BB4_27;
	st.shared.u32 	[_ZZN3cub18CUB_300001_SM_10006detail4scan16DeviceScanKernelINS2_10policy_hubIjjjjN4cuda3std3__44plusIvEEE10Policy1000EPjSC_NS0_13ScanTileStateIjLb1EEES9_NS1_10InputValueIjSC_EEjjLb0EjEEvT0_T1_T2_iT3_T4_T5_E12temp_storage+76], %r993;
	mov.u32 	%r999, %r993;
$L__BB4_27:
	bar.sync 	0;
	setp.eq.s32 	%p135, %r7, 0;
	ld.shared.u32 	%r795, [_ZZN3cub18CUB_300001_SM_10006detail4scan16DeviceScanKernelINS2_10policy_hubIjjjjN4cuda3std3__44plusIvEEE10Policy1000EPjSC_NS0_13ScanTileStateIjLb1EEES9_NS1_10InputValueIjSC_EEjjLb0EjEEvT0_T1_T2_iT3_T4_T5_E12temp_storage+76];
	selp.b32 	%r796, 0, %r795, %p135;
	add.s32 	%r1000, %r796, %r999;
$L__BB4_28:
	ld.param.u64 	%rd60, [_ZN3cub18CUB_300001_SM_10006detail4scan16DeviceScanKernelINS2_10policy_hubIjjjjN4cuda3std3__44plusIvEEE10Policy1000EPjSC_NS0_13ScanTileStateIjLb1EEES9_NS1_10InputValueIjSC_EEjjLb0EjEEvT0_T1_T2_iT3_T4_T5__param_1];
	add.s32 	%r940, %r1000, %r12;
	add.s32 	%r941, %r13, %r940;
	add.s32 	%r942, %r14, %r941;
	add.s32 	%r943, %r15, %r942;
	add.s32 	%r944, %r16, %r943;
	add.s32 	%r945, %r17, %r944;
	add.s32 	%r946, %r18, %r945;
	add.s32 	%r947, %r19, %r946;
	add.s32 	%r948, %r20, %r947;
	add.s32 	%r949, %r21, %r948;
	add.s32 	%r950, %r22, %r949;
	add.s32 	%r951, %r23, %r950;
	add.s32 	%r952, %r24, %r951;
	add.s32 	%r953, %r25, %r952;
	add.s32 	%r954, %r26, %r953;
	add.s32 	%r955, %r27, %r954;
	add.s32 	%r956, %r28, %r955;
	add.s32 	%r957, %r29, %r956;
	add.s32 	%r958, %r30, %r957;
	add.s32 	%r959, %r31, %r958;
	add.s32 	%r960, %r32, %r959;
	bar.sync 	0;
	st.shared.v2.u32 	[%r11], {%r1000, %r940};
	st.shared.v2.u32 	[%r11+8], {%r941, %r942};
	st.shared.v2.u32 	[%r11+16], {%r943, %r944};
	st.shared.v2.u32 	[%r11+24], {%r945, %r946};
	st.shared.v2.u32 	[%r11+32], {%r947, %r948};
	st.shared.v2.u32 	[%r11+40], {%r949, %r950};
	st.shared.v2.u32 	[%r11+48], {%r951, %r952};
	st.shared.v2.u32 	[%r11+56], {%r953, %r954};
	st.shared.v2.u32 	[%r11+64], {%r955, %r956};
	st.shared.v2.u32 	[%r11+72], {%r957, %r958};
	st.shared.v2.u32 	[%r11+80], {%r959, %r960};
	bar.warp.sync 	-1;
	ld.shared.u32 	%r961, [%r10];
	ld.shared.u32 	%r962, [%r10+128];
	ld.shared.u32 	%r963, [%r10+256];
	ld.shared.u32 	%r964, [%r10+384];
	ld.shared.u32 	%r965, [%r10+512];
	ld.shared.u32 	%r966, [%r10+640];
	ld.shared.u32 	%r967, [%r10+768];
	ld.shared.u32 	%r968, [%r10+896];
	ld.shared.u32 	%r969, [%r10+1024];
	ld.shared.u32 	%r970, [%r10+1152];
	ld.shared.u32 	%r971, [%r10+1280];
	ld.shared.u32 	%r972, [%r10+1408];
	ld.shared.u32 	%r973, [%r10+1536];
	ld.shared.u32 	%r974, [%r10+1664];
	ld.shared.u32 	%r975, [%r10+1792];
	ld.shared.u32 	%r976, [%r10+1920];
	ld.shared.u32 	%r977, [%r10+2048];
	ld.shared.u32 	%r978, [%r10+2176];
	ld.shared.u32 	%r979, [%r10+2304];
	ld.shared.u32 	%r980, [%r10+2432];
	ld.shared.u32 	%r981, [%r10+2560];
	ld.shared.u32 	%r982, [%r10+2688];
	cvta.to.global.u64 	%rd56, %rd60;
	add.s64 	%rd58, %rd56, %rd42;
	st.global.u32 	[%rd58], %r961;
	st.global.u32 	[%rd58+128], %r962;
	st.global.u32 	[%rd58+256], %r963;
	st.global.u32 	[%rd58+384], %r964;
	st.global.u32 	[%rd58+512], %r965;
	st.global.u32 	[%rd58+640], %r966;
	st.global.u32 	[%rd58+768], %r967;
	st.global.u32 	[%rd58+896], %r968;
	st.global.u32 	[%rd58+1024], %r969;
	st.global.u32 	[%rd58+1152], %r970;
	st.global.u32 	[%rd58+1280], %r971;
	st.global.u32 	[%rd58+1408], %r972;
	st.global.u32 	[%rd58+1536], %r973;
	st.global.u32 	[%rd58+1664], %r974;
	st.global.u32 	[%rd58+1792], %r975;
	st.global.u32 	[%rd58+1920], %r976;
	st.global.u32 	[%rd58+2048], %r977;
	st.global.u32 	[%rd58+2176], %r978;
	st.global.u32 	[%rd58+2304], %r979;
	st.global.u32 	[%rd58+2432], %r980;
	st.global.u32 	[%rd58+2560], %r981;
	st.global.u32 	[%rd58+2688], %r982;
	bra.uni 	$L__BB4_143;
$L__BB4_29:
	setp.eq.s32 	%p3, %r6, 0;
	@%p3 bra 	$L__BB4_143;
	mul.wide.u32 	%rd17, %r5, 4;
	add.s64 	%rd18, %rd1, %rd17;
	mov.u32 	%r85, %tid.x;
	ld.global.u32 	%r1022, [%rd18];
	and.b32  	%r244, %r85, 31;
	and.b32  	%r245, %r85, 992;
	mul.lo.s32 	%r246, %r245, 22;
	or.b32  	%r87, %r246, %r244;
	setp.ge.u32 	%p4, %r87, %r6;
	shl.b32 	%r247, %r87, 2;
	cvt.u64.u32 	%rd19, %r247;
	add.s64 	%rd9, %rd18, %rd19;
	mov.u32 	%r1001, %r1022;
	@%p4 bra 	$L__BB4_32;
	ld.global.u32 	%r1001, [%rd9];
$L__BB4_32:
	add.s32 	%r90, %r87, 32;
	setp.ge.u32 	%p5, %r90, %r6;
	mov.u32 	%r1002, %r1022;
	@%p5 bra 	$L__BB4_34;
	ld.global.u32 	%r1002, [%rd9+128];
$L__BB4_34:
	add.s32 	%r93, %r87, 64;
	setp.ge.u32 	%p6, %r93, %r6;
	mov.u32 	%r1003, %r1022;
	@%p6 bra 	$L__BB4_36;
	ld.global.u32 	%r1003, [%rd9+256];
$L__BB4_36:
	add.s32 	%r96, %r87, 96;
	setp.ge.u32 	%p7, %r96, %r6;
	mov.u32 	%r1004, %r1022;
	@%p7 bra 	$L__BB4_38;
	ld.global.u32 	%r1004, [%rd9+384];
$L__BB4_38:
	add.s32 	%r248, %r87, 128;
	setp.ge.u32 	%p8, %r248, %r6;
	mov.u32 	%r1005, %r1022;
	@%p8 bra 	$L__BB4_40;
	ld.global.u32 	%r1005, [%rd9+512];
$L__BB4_40:
	add.s32 	%r249, %r87, 160;
	setp.ge.u32 	%p9, %r249, %r6;
	mov.u32 	%r1006, %r1022;
	@%p9 bra 	$L__BB4_42;
	ld.global.u32 	%r1006, [%rd9+640];
$L__BB4_42:
	add.s32 	%r103, %r87, 192;
	setp.ge.u32 	%p10, %r103, %r6;
	mov.u32 	%r1007, %r1022;
	@%p10 bra 	$L__BB4_44;
	ld.global.u32 	%r1007, [%rd9+768];
$L__BB4_44:
	add.s32 	%r250, %r87, 224;
	setp.ge.u32 	%p11, %r250, %r6;
	mov.u32 	%r1008, %r1022;
	@%p11 bra 	$L__BB4_46;
	ld.global.u32 	%r1008, [%rd9+896];
$L__BB4_46:
	add.s32 	%r108, %r87, 256;
	setp.ge.u32 	%p12, %r108, %r6;
	mov.u32 	%r1009, %r1022;
	@%p12 bra 	$L__BB4_48;
	ld.global.u32 	%r1009, [%rd9+1024];
$L__BB4_48:
	add.s32 	%r251, %r87, 288;
	setp.ge.u32 	%p13, %r251, %r6;
	mov.u32 	%r1010, %r1022;
	@%p13 bra 	$L__BB4_50;
	ld.global.u32 	%r1010, [%rd9+1152];
$L__BB4_50:
	add.s32 	%r113, %r87, 320;
	setp.ge.u32 	%p14, %r113, %r6;
	mov.u32 	%r1011, %r1022;
	@%p14 bra 	$L__BB4_52;
	ld.global.u32 	%r1011, [%rd9+1280];
$L__BB4_52:
	add.s32 	%r116, %r87, 352;
	setp.ge.u32 	%p15, %r116, %r6;
	mov.u32 	%r1012, %r1022;
	@%p15 bra 	$L__BB4_54;
	ld.global.u32 	%r1012, [%rd9+1408];
$L__BB4_54:
	add.s32 	%r119, %r87, 384;
	setp.ge.u32 	%p16, %r119, %r6;
	mov.u32 	%r1013, %r1022;
	@%p16 bra 	$L__BB4_56;
	ld.global.u32 	%r1013, [%rd9+1536];
$L__BB4_56:
	add.s32 	%r122, %r87, 416;
	setp.ge.u32 	%p17, %r122, %r6;
	mov.u32 	%r1014, %r1022;
	@%p17 bra 	$L__BB4_58;
	ld.global.u32 	%r1014, [%rd9+1664];
$L__BB4_58:
	add.s32 	%r252, %r87, 448;
	setp.ge.u32 	%p18, %r252, %r6;
	mov.u32 	%r1015, %r1022;
	@%p18 bra 	$L__BB4_60;
	ld.global.u32 	%r1015, [%rd9+1792];
$L__BB4_60:
	add.s32 	%r127, %r87, 480;
	setp.ge.u32 	%p19, %r127, %r6;
	mov.u32 	%r1016, %r1022;
	@%p19 bra 	$L__BB4_62;
	ld.global.u32 	%r1016, [%rd9+1920];
$L__BB4_62:
	add.s32 	%r253, %r87, 512;
	setp.ge.u32 	%p20, %r253, %r6;
	mov.u32 	%r1017, %r1022;
	@%p20 bra 	$L__BB4_64;
	ld.global.u32 	%r1017, [%rd9+2048];
$L__BB4_64:
	add.s32 	%r254, %r87, 544;
	setp.ge.u32 	%p21, %r254, %r6;
	mov.u32 	%r1018, %r1022;
	@%p21 bra 	$L__BB4_66;
	ld.global.u32 	%r1018, [%rd9+2176];
$L__BB4_66:
	add.s32 	%r134, %r87, 576;
	setp.ge.u32 	%p22, %r134, %r6;
	mov.u32 	%r1019, %r1022;
	@%p22 bra 	$L__BB4_68;
	ld.global.u32 	%r1019, [%rd9+2304];
$L__BB4_68:
	add.s32 	%r255, %r87, 608;
	setp.ge.u32 	%p23, %r255, %r6;
	mov.u32 	%r1020, %r1022;
	@%p23 bra 	$L__BB4_70;
	ld.global.u32 	%r1020, [%rd9+2432];
$L__BB4_70:
	add.s32 	%r256, %r87, 640;
	setp.ge.u32 	%p24, %r256, %r6;
	mov.u32 	%r1021, %r1022;
	@%p24 bra 	$L__BB4_72;
	ld.global.u32 	%r1021, [%rd9+2560];
$L__BB4_72:
	add.s32 	%r141, %r87, 672;
	setp.ge.u32 	%p25, %r141, %r6;
	@%p25 bra 	$L__BB4_74;
	ld.global.u32 	%r1022, [%rd9+2688];
$L__BB4_74:
	// begin inline asm
	mov.u32 %r257, %laneid;
	// end inline asm
	shr.u32 	%r145, %r85, 5;
	mad.lo.s32 	%r258, %r145, 704, %r257;
	shl.b32 	%r259, %r258, 2;
	mov.u32 	%r260, _ZZN3cub18CUB_300001_SM_10006detail4scan16DeviceScanKernelINS2_10policy_hubIjjjjN4cuda3std3__44plusIvEEE10Policy1000EPjSC_NS0_13ScanTileStateIjLb1EEES9_NS1_10InputValueIjSC_EEjjLb0EjEEvT0_T1_T2_iT3_T4_T5_E12temp_storage;
	add.s32 	%r146, %r260, %r259;
	st.shared.u32 	[%r146], %r1001;
	st.shared.u32 	[%r146+128], %r1002;
	st.shared.u32 	[%r146+256], %r1003;
	st.shared.u32 	[%r146+384], %r1004;
	st.shared.u32 	[%r146+512], %r1005;
	st.shared.u32 	[%r146+640], %r1006;
	st.shared.u32 	[%r146+768], %r1007;
	st.shared.u32 	[%r146+896], %r1008;
	st.shared.u32 	[%r146+1024], %r1009;
	st.shared.u32 	[%r146+1152], %r1010;
	st.shared.u32 	[%r146+1280], %r1011;
	st.shared.u32 	[%r146+1408], %r1012;
	st.shared.u32 	[%r146+1536], %r1013;
	st.shared.u32 	[%r146+1664], %r1014;
	st.shared.u32 	[%r146+1792], %r1015;
	st.shared.u32 	[%r146+1920], %r1016;
	st.shared.u32 	[%r146+2048], %r1017;
	st.shared.u32 	[%r146+2176], %r1018;
	st.shared.u32 	[%r146+2304], %r1019;
	st.shared.u32 	[%r146+2432], %r1020;
	st.shared.u32 	[%r146+2560], %r1021;
	st.shared.u32 	[%r146+2688], %r1022;
	bar.warp.sync 	-1;
	mad.lo.s32 	%r147, %r257, 84, %r146;
	ld.shared.v2.u32 	{%r148, %r149}, [%r147];
	ld.shared.v2.u32 	{%r150, %r151}, [%r147+8];
	ld.shared.v2.u32 	{%r152, %r153}, [%r147+16];
	ld.shared.v2.u32 	{%r154, %r155}, [%r147+24];
	ld.shared.v2.u32 	{%r156, %r157}, [%r147+32];
	ld.shared.v2.u32 	{%r158, %r159}, [%r147+40];
	ld.shared.v2.u32 	{%r160, %r161}, [%r147+48];
	ld.shared.v2.u32 	{%r162, %r163}, [%r147+56];
	ld.shared.v2.u32 	{%r164, %r165}, [%r147+64];
	ld.shared.v2.u32 	{%r166, %r167}, [%r147+72];
	ld.shared.v2.u32 	{%r168, %r169}, [%r147+80];
	bar.sync 	0;
	setp.ne.s32 	%p26, %r986, 0;
	@%p26 bra 	$L__BB4_78;
	add.s32 	%r490, %r149, %r148;
	add.s32 	%r491, %r150, %r490;
	add.s32 	%r492, %r151, %r491;
	add.s32 	%r493, %r152, %r492;
	add.s32 	%r494, %r153, %r493;
	add.s32 	%r495, %r154, %r494;
	add.s32 	%r496, %r155, %r495;
	add.s32 	%r497, %r156, %r496;
	add.s32 	%r498, %r157, %r497;
	add.s32 	%r499, %r158, %r498;
	add.s32 	%r500, %r159, %r499;
	add.s32 	%r501, %r160, %r500;
	add.s32 	%r502, %r161, %r501;
	add.s32 	%r503, %r162, %r502;
	add.s32 	%r504, %r163, %r503;
	add.s32 	%r505, %r164, %r504;
	add.s32 	%r506, %r165, %r505;
	add.s32 	%r507, %r166, %r506;
	add.s32 	%r508, %r167, %r507;
	add.s32 	%r509, %r168, %r508;
	add.s32 	%r464, %r169, %r509;
	mov.b32 	%r462, 1;
	mov.b32 	%r487, 0;
	mov.b32 	%r489, -1;
	// begin inline asm
	{  .reg .u32 r0;  .reg .pred p;  shfl.sync.up.b32 r0|p, %r464, %r462, %r487, %r489;  @p add.u32 r0, r0, %r464;  mov.u32 %r460, r0;}
	// end inline asm
	mov.b32 	%r468, 2;
	// begin inline asm
	{  .reg .u32 r0;  .reg .pred p;  shfl.sync.up.b32 r0|p, %r460, %r468, %r487, %r489;  @p add.u32 r0, r0, %r460;  mov.u32 %r466, r0;}
	// end inline asm
	mov.b32 	%r474, 4;
	// begin inline asm
	{  .reg .u32 r0;  .reg .pred p;  shfl.sync.up.b32 r0|p, %r466, %r474, %r487, %r489;  @p add.u32 r0, r0, %r466;  mov.u32 %r472, r0;}
	// end inline asm
	mov.b32 	%r480, 8;
	// begin inline asm
	{  .reg .u32 r0;  .reg .pred p;  shfl.sync.up.b32 r0|p, %r472, %r480, %r487, %r489;  @p add.u32 r0, r0, %r472;  mov.u32 %r478, r0;}
	// end inline asm
	mov.b32 	%r486, 16;
	// begin inline asm
	{  .reg .u32 r0;  .reg .pred p;  shfl.sync.up.b32 r0|p, %r478, %r486, %r487, %r489;  @p add.u32 r0, r0, %r478;  mov.u32 %r484, r0;}
	// end inline asm
	setp.ne.s32 	%p68, %r257, 31;
	@%p68 bra 	$L__BB4_77;
	shl.b32 	%r510, %r145, 2;
	mov.u32 	%r511, _ZZN3cub18CUB_300001_SM_10006detail4scan16DeviceScanKernelINS2_10policy_hubIjjjjN4cuda3std3__44plusIvEEE10Policy1000EPjSC_NS0_13ScanTileStateIjLb1EEES9_NS1_10InputValueIjSC_EEjjLb0EjEEvT0_T1_T2_iT3_T4_T5_E12temp_storage;
	add.s32 	%r512, %r511, %r510;
	st.shared.u32 	[%r512+16], %r484;
$L__BB4_77:
	bar.sync 	0;
	ld.shared.v4.u32 	{%r513, %r514, %r515, %r516}, [_ZZN3cub18CUB_300001_SM_10006detail4scan16DeviceScanKernelINS2_10policy_hubIjjjjN4cuda3std3__44plusIvEEE10Policy1000EPjSC_NS0_13ScanTileStateIjLb1EEES9_NS1_10InputValueIjSC_EEjjLb0EjEEvT0_T1_T2_iT3_T4_T5_E12temp_storage+16];
	add.s32 	%r517, %r514, %r513;
	setp.eq.s32 	%p69, %r145, 2;
	selp.b32 	%r518, %r517, %r513, %p69;
	add.s32 	%r519, %r517, %r515;
	setp.eq.s32 	%p70, %r145, 3;
	selp.b32 	%r520, %r519, %r518, %p70;
	add.s32 	%r521, %r519, %r516;
	setp.eq.s32 	%p71, %r145, 4;
	selp.b32 	%r522, %r521, %r520, %p71;
	ld.shared.v4.u32 	{%r523, %r524, %r525, %r526}, [_ZZN3cub18CUB_300001_SM_10006detail4scan16DeviceScanKernelINS2_10policy_hubIjjjjN4cuda3std3__44plusIvEEE10Policy1000EPjSC_NS0_13ScanTileStateIjLb1EEES9_NS1_10InputValueIjSC_EEjjLb0EjEEvT0_T1_T2_iT3_T4_T5_E12temp_storage+32];
	add.s32 	%r527, %r521, %r523;
	setp.eq.s32 	%p72, %r145, 5;
	selp.b32 	%r528, %r527, %r522, %p72;
	add.s32 	%r529, %r527, %r524;
	setp.eq.s32 	%p73, %r145, 6;
	selp.b32 	%r530, %r529, %r528, %p73;
	add.s32 	%r531, %r529, %r525;
	setp.eq.s32 	%p74, %r145, 7;
	selp.b32 	%r532, %r531, %r530, %p74;
	add.s32 	%r533, %r531, %r526;
	setp.eq.s32 	%p75, %r145, 8;
	selp.b32 	%r534, %r533, %r532, %p75;
	.pragma "used_bytes_mask 4095";
	ld.shared.v4.u32 	{%r535, %r536, %r537, %r538}, [_ZZN3cub18CUB_300001_SM_10006detail4scan16DeviceScanKernelINS2_10policy_hubIjjjjN4cuda3std3__44plusIvEEE10Policy1000EPjSC_NS0_13ScanTileStateIjLb1EEES9_NS1_10InputValueIjSC_EEjjLb0EjEEvT0_T1_T2_iT3_T4_T5_E12temp_storage+48];
	add.s32 	%r539, %r533, %r535;
	setp.eq.s32 	%p76, %r145, 9;
	selp.b32 	%r540, %r539, %r534, %p76;
	add.s32 	%r541, %r539, %r536;
	setp.eq.s32 	%p77, %r145, 10;
	selp.b32 	%r542, %r541, %r540, %p77;
	add.s32 	%r543, %r541, %r537;
	setp.eq.s32 	%p78, %r145, 11;
	selp.b32 	%r544, %r543, %r542, %p78;
	setp.lt.u32 	%p79, %r85, 32;
	selp.b32 	%r545, 0, %r544, %p79;
	setp.eq.s32 	%p80, %r257, 0;
	sub.s32 	%r546, %r484, %r464;
	selp.b32 	%r547, 0, %r546, %p80;
	add.s32 	%r548, %r547, %r985;
	add.s32 	%r1037, %r548, %r545;
	bra.uni 	$L__BB4_97;
$L__BB4_78:
	add.s32 	%r291, %r149, %r148;
	add.s32 	%r292, %r150, %r291;
	add.s32 	%r293, %r151, %r292;
	add.s32 	%r294, %r152, %r293;
	add.s32 	%r295, %r153, %r294;
	add.s32 	%r296, %r154, %r295;
	add.s32 	%r297, %r155, %r296;
	add.s32 	%r298, %r156, %r297;
	add.s32 	%r299, %r157, %r298;
	add.s32 	%r300, %r158, %r299;
	add.s32 	%r301, %r159, %r300;
	add.s32 	%r302, %r160, %r301;
	add.s32 	%r303, %r161, %r302;
	add.s32 	%r304, %r162, %r303;
	add.s32 	%r305, %r163, %r304;
	add.s32 	%r306, %r164, %r305;
	add.s32 	%r307, %r165, %r306;
	add.s32 	%r308, %r166, %r307;
	add.s32 	%r309, %r167, %r308;
	add.s32 	%r310, %r168, %r309;
	add.s32 	%r265, %r169, %r310;
	mov.b32 	%r263, 1;
	mov.b32 	%r288, 0;
	mov.b32 	%r290, -1;
	// begin inline asm
	{  .reg .u32 r0;  .reg .pred p;  shfl.sync.up.b32 r0|p, %r265, %r263, %r288, %r290;  @p add.u32 r0, r0, %r265;  mov.u32 %r261, r0;}
	// end inline asm
	mov.b32 	%r269, 2;
	// begin inline asm
	{  .reg .u32 r0;  .reg .pred p;  shfl.sync.up.b32 r0|p, %r261, %r269, %r288, %r290;  @p add.u32 r0, r0, %r261;  mov.u32 %r267, r0;}
	// end inline asm
	mov.b32 	%r275, 4;
	// begin inline asm
	{  .reg .u32 r0;  .reg .pred p;  shfl.sync.up.b32 r0|p, %r267, %r275, %r288, %r290;  @p add.u32 r0, r0, %r267;  mov.u32 %r273, r0;}
	// end inline asm
	mov.b32 	%r281, 8;
	// begin inline asm
	{  .reg .u32 r0;  .reg .pred p;  shfl.sync.up.b32 r0|p, %r273, %r281, %r288, %r290;  @p add.u32 r0, r0, %r273;  mov.u32 %r279, r0;}
	// end inline asm
	mov.b32 	%r287, 16;
	// begin inline asm
	{  .reg .u32 r0;  .reg .pred p;  shfl.sync.up.b32 r0|p, %r279, %r287, %r288, %r290;  @p add.u32 r0, r0, %r279;  mov.u32 %r285, r0;}
	// end inline asm
	setp.ne.s32 	%p27, %r257, 31;
	@%p27 bra 	$L__BB4_80;
	shl.b32 	%r311, %r145, 2;
	mov.u32 	%r312, _ZZN3cub18CUB_300001_SM_10006detail4scan16DeviceScanKernelINS2_10policy_hubIjjjjN4cuda3std3__44plusIvEEE10Policy1000EPjSC_NS0_13ScanTileStateIjLb1EEES9_NS1_10InputValueIjSC_EEjjLb0EjEEvT0_T1_T2_iT3_T4_T5_E12temp_storage;
	add.s32 	%r313, %r312, %r311;
	st.shared.u32 	[%r313+16], %r285;
$L__BB4_80:
	sub.s32 	%r314, %r285, %r265;
	bar.sync 	0;
	ld.shared.v4.u32 	{%r315, %r316, %r317, %r318}, [_ZZN3cub18CUB_300001_SM_10006detail4scan16DeviceScanKernelINS2_10policy_hubIjjjjN4cuda3std3__44plusIvEEE10Policy1000EPjSC_NS0_13ScanTileStateIjLb1EEES9_NS1_10InputValueIjSC_EEjjLb0EjEEvT0_T1_T2_iT3_T4_T5_E12temp_storage+16];
	add.s32 	%r319, %r316, %r315;
	setp.eq.s32 	%p28, %r145, 2;
	selp.b32 	%r320, %r319, %r315, %p28;
	add.s32 	%r321, %r319, %r317;
	setp.eq.s32 	%p29, %r145, 3;
	selp.b32 	%r322, %r321, %r320, %p29;
	add.s32 	%r323, %r321, %r318;
	setp.eq.s32 	%p30, %r145, 4;
	selp.b32 	%r324, %r323, %r322, %p30;
	ld.shared.v4.u32 	{%r325, %r326, %r327, %r328}, [_ZZN3cub18CUB_300001_SM_10006detail4scan16DeviceScanKernelINS2_10policy_hubIjjjjN4cuda3std3__44plusIvEEE10Policy1000EPjSC_NS0_13ScanTileStateIjLb1EEES9_NS1_10InputValueIjSC_EEjjLb0EjEEvT0_T1_T2_iT3_T4_T5_E12temp_storage+32];
	add.s32 	%r329, %r323, %r325;
	setp.eq.s32 	%p31, %r145, 5;
	selp.b32 	%r330, %r329, %r324, %p31;
	add.s32 	%r331, %r329, %r326;
	setp.eq.s32 	%p32, %r145, 6;
	selp.b32 	%r332, %r331, %r330, %p32;
	add.s32 	%r333, %r331, %r327;
	setp.eq.s32 	%p33, %r145, 7;
	selp.b32 	%r334, %r333, %r332, %p33;
	add.s32 	%r335, %r333, %r328;
	setp.eq.s32 	%p34, %r145, 8;
	selp.b32 	%r336, %r335, %r334, %p34;
	ld.shared.v4.u32 	{%r337, %r338, %r339, %r340}, [_ZZN3cub18CUB_300001_SM_10006detail4scan16DeviceScanKernelINS2_10policy_hubIjjjjN4cuda3std3__44plusIvEEE10Policy1000EPjSC_NS0_13ScanTileStateIjLb1EEES9_NS1_10InputValueIjSC_EEjjLb0EjEEvT0_T1_T2_iT3_T4_T5_E12temp_storage+48];
	add.s32 	%r341, %r335, %r337;
	setp.eq.s32 	%p35, %r145, 9;
	selp.b32 	%r342, %r341, %r336, %p35;
	add.s32 	%r343, %r341, %r338;
	setp.eq.s32 	%p36, %r145, 10;
	selp.b32 	%r344, %r343, %r342, %p36;
	add.s32 	%r345, %r343, %r339;
	setp.eq.s32 	%p37, %r145, 11;
	selp.b32 	%r346, %r345, %r344, %p37;
	add.s32 	%r175, %r345, %r340;
	setp.gt.u32 	%p38, %r85, 31;
	setp.lt.u32 	%p39, %r85, 32;
	setp.eq.s32 	%p40, %r257, 0;
	selp.b32 	%r347, 0, %r314, %p40;
	add.s32 	%r1036, %r346, %r347;
	selp.b32 	%r177, %r314, %r1036, %p39;
	@%p38 bra 	$L__BB4_96;
	setp.ne.s32 	%p41, %r85, 0;
	mul.wide.s32 	%rd20, %r986, 8;
	add.s64 	%rd10, %rd14, %rd20;
	@%p41 bra 	$L__BB4_83;
	st.shared.u32 	[_ZZN3cub18CUB_300001_SM_10006detail4scan16DeviceScanKernelINS2_10policy_hubIjjjjN4cuda3std3__44plusIvEEE10Policy1000EPjSC_NS0_13ScanTileStateIjLb1EEES9_NS1_10InputValueIjSC_EEjjLb0EjEEvT0_T1_T2_iT3_T4_T5_E12temp_storage+12], %r175;
	add.s64 	%rd21, %rd10, 256;
	mov.b32 	%r348, 100;
	// begin inline asm
	st.relaxed.gpu.v2.u32 [%rd21], {%r348, %r175};
	// end inline asm
$L__BB4_83:
	not.b32 	%r354, %r85;
	add.s32 	%r1031, %r986, %r354;
	mov.b32 	%r350, 830;
	// begin inline asm
	nanosleep.u32 %r350;
	// end inline asm
	mul.wide.s32 	%rd23, %r1031, 8;
	add.s64 	%rd24, %rd14, %rd23;
	add.s64 	%rd22, %rd24, 256;
	// begin inline asm
	ld.relaxed.gpu.v2.u32 {%r1033, %r1025}, [%rd22];
	// end inline asm
	mov.b32 	%r1026, 952;
$L__BB4_84:
	setp.eq.s32 	%p42, %r1033, 99;
	mov.b32 	%r355, -1;
	vote.sync.any.pred 	%p43, %p42, %r355;
	not.pred 	%p44, %p43;
	@%p44 bra 	$L__BB4_86;
	mul.lo.s32 	%r458, %r986, 16807;
	and.b32  	%r986, %r458, 2147483647;
	add.s32 	%r459, %r1026, 1;
	rem.u32 	%r455, %r986, %r459;
	// begin inline asm
	nanosleep.u32 %r455;
	// end inline asm
	shr.u32 	%r1026, %r1026, 1;
	// begin inline asm
	ld.relaxed.gpu.v2.u32 {%r1033, %r1025}, [%rd22];
	// end inline asm
	bra.uni 	$L__BB4_84;
$L__BB4_86:
	setp.eq.s32 	%p45, %r1033, 101;
	mov.b32 	%r382, -1;
	vote.sync.ballot.b32 	%r384, %p45, %r382;
	// begin inline asm
	mov.u32 %r357, %lanemask_ge;
	// end inline asm
	and.b32  	%r385, %r384, %r357;
	or.b32  	%r386, %r385, -2147483648;
	add.s32 	%r387, %r386, -1;
	not.b32 	%r388, %r386;
	and.b32  	%r389, %r388, %r387;
	popc.b32 	%r361, %r389;
	mov.b32 	%r360, 1;
	// begin inline asm
	shfl.sync.down.b32 %r358, %r1025, %r360, %r361, %r382;
	// end inline asm
	setp.lt.s32 	%p47, %r257, %r361;
	selp.b32 	%r390, %r358, 0, %p47;
	add.s32 	%r364, %r390, %r1025;
	mov.b32 	%r365, 2;
	// begin inline asm
	shfl.sync.down.b32 %r363, %r364, %r365, %r361, %r382;
	// end inline asm
	add.s32 	%r391, %r257, 2;
	setp.gt.s32 	%p48, %r391, %r361;
	selp.b32 	%r392, 0, %r363, %p48;
	add.s32 	%r369, %r364, %r392;
	mov.b32 	%r370, 4;
	// begin inline asm
	shfl.sync.down.b32 %r368, %r369, %r370, %r361, %r382;
	// end inline asm
	add.s32 	%r393, %r257, 4;
	setp.gt.s32 	%p49, %r393, %r361;
	selp.b32 	%r394, 0, %r368, %p49;
	add.s32 	%r374, %r369, %r394;
	mov.b32 	%r375, 8;
	// begin inline asm
	shfl.sync.down.b32 %r373, %r374, %r375, %r361, %r382;
	// end inline asm
	add.s32 	%r395, %r257, 8;
	setp.gt.s32 	%p50, %r395, %r361;
	selp.b32 	%r396, 0, %r373, %p50;
	add.s32 	%r379, %r374, %r396;
	mov.b32 	%r380, 16;
	// begin inline asm
	shfl.sync.down.b32 %r378, %r379, %r380, %r361, %r382;
	// end inline asm
	add.s32 	%r397, %r257, 16;
	setp.gt.s32 	%p51, %r397, %r361;
	selp.b32 	%r398, 0, %r378, %p51;
	add.s32 	%r1029, %r379, %r398;
	add.s64 	%rd11, %rd14, 256;
	mov.b32 	%r1027, 952;
$L__BB4_87:
	setp.ne.s32 	%p52, %r1033, 101;
	mov.b32 	%r399, -1;
	vote.sync.all.pred 	%p53, %p52, %r399;
	not.pred 	%p54, %p53;
	@%p54 bra 	$L__BB4_92;
	shr.u32 	%r1027, %r1027, 1;
	mul.wide.s32 	%rd27, %r1031, 8;
	add.s64 	%rd28, %rd11, %rd27;
	add.s64 	%rd26, %rd28, -256;
	// begin inline asm
	ld.relaxed.gpu.v2.u32 {%r1033, %r1034}, [%rd26];
	// end inline asm
	mov.u32 	%r1035, %r1027;
$L__BB4_89:
	setp.eq.s32 	%p58, %r1033, 99;
	mov.b32 	%r407, -1;
	vote.sync.any.pred 	%p59, %p58, %r407;
	not.pred 	%p60, %p59;
	@%p60 bra 	$L__BB4_91;
	mul.lo.s32 	%r453, %r986, 16807;
	and.b32  	%r986, %r453, 2147483647;
	add.s32 	%r454, %r1035, 1;
	rem.u32 	%r450, %r986, %r454;
	// begin inline asm
	nanosleep.u32 %r450;
	// end inline asm
	shr.u32 	%r1035, %r1035, 1;
	// begin inline asm
	ld.relaxed.gpu.v2.u32 {%r1033, %r1034}, [%rd26];
	// end inline asm
	bra.uni 	$L__BB4_89;
$L__BB4_91:
	setp.eq.s32 	%p61, %r1033, 101;
	mov.b32 	%r433, -1;
	vote.sync.ballot.b32 	%r434, %p61, %r433;
	and.b32  	%r435, %r434, %r357;
	or.b32  	%r436, %r435, -2147483648;
	add.s32 	%r437, %r436, -1;
	not.b32 	%r438, %r436;
	and.b32  	%r439, %r438, %r437;
	popc.b32 	%r412, %r439;
	mov.b32 	%r411, 1;
	// begin inline asm
	shfl.sync.down.b32 %r409, %r1034, %r411, %r412, %r433;
	// end inline asm
	setp.lt.s32 	%p63, %r257, %r412;
	selp.b32 	%r440, %r409, 0, %p63;
	add.s32 	%r415, %r440, %r1034;
	mov.b32 	%r416, 2;
	// begin inline asm
	shfl.sync.down.b32 %r414, %r415, %r416, %r412, %r433;
	// end inline asm
	add.s32 	%r441, %r257, 2;
	setp.gt.s32 	%p64, %r441, %r412;
	selp.b32 	%r442, 0, %r414, %p64;
	add.s32 	%r420, %r415, %r442;
	mov.b32 	%r421, 4;
	// begin inline asm
	shfl.sync.down.b32 %r419, %r420, %r421, %r412, %r433;
	// end inline asm
	add.s32 	%r443, %r257, 4;
	setp.gt.s32 	%p65, %r443, %r412;
	selp.b32 	%r444, 0, %r419, %p65;
	add.s32 	%r425, %r420, %r444;
	mov.b32 	%r426, 8;
	// begin inline asm
	shfl.sync.down.b32 %r424, %r425, %r426, %r412, %r433;
	// end inline asm
	add.s32 	%r445, %r257, 8;
	setp.gt.s32 	%p66, %r445, %r412;
	selp.b32 	%r446, 0, %r424, %p66;
	add.s32 	%r430, %r425, %r446;
	mov.b32 	%r431, 16;
	// begin inline asm
	shfl.sync.down.b32 %r429, %r430, %r431, %r412, %r433;
	// end inline asm
	add.s32 	%r447, %r257, 16;
	setp.gt.s32 	%p67, %r447, %r412;
	selp.b32 	%r448, 0, %r429, %p67;
	add.s32 	%r449, %r448, %r1029;
	add.s32 	%r1029, %r449, %r430;
	add.s32 	%r1031, %r1031, -32;
	bra.uni 	$L__BB4_87;
$L__BB4_92:
	@%p41 bra 	$L__BB4_94;
	add.s32 	%r402, %r1029, %r175;
	add.s64 	%rd25, %rd10, 256;
	mov.b32 	%r401, 101;
	// begin inline asm
	st.relaxed.gpu.v2.u32 [%rd25], {%r401, %r402};
	// end inline asm
	st.shared.u32 	[_ZZN3cub18CUB_300001_SM_10006detail4scan16DeviceScanKernelINS2_10policy_hubIjjjjN4cuda3std3__44plusIvEEE10Policy1000EPjSC_NS0_13ScanTileStateIjLb1EEES9_NS1_10InputValueIjSC_EEjjLb0EjEEvT0_T1_T2_iT3_T4_T5_E12temp_storage+4], %r1029;
	st.shared.u32 	[_ZZN3cub18CUB_300001_SM_10006detail4scan16DeviceScanKernelINS2_10policy_hubIjjjjN4cuda3std3__44plusIvEEE10Policy1000EPjSC_NS0_13ScanTileStateIjLb1EEES9_NS1_10InputValueIjSC_EEjjLb0EjEEvT0_T1_T2_iT3_T4_T5_E12temp_storage+8], %r402;
$L__BB4_94:
	setp.ne.s32 	%p56, %r257, 0;
	mov.u32 	%r1036, %r177;
	@%p56 bra 	$L__BB4_96;
	st.shared.u32 	[_ZZN3cub18CUB_300001_SM_10006detail4scan16DeviceScanKernelINS2_10policy_hubIjjjjN4cuda3std3__44plusIvEEE10Policy1000EPjSC_NS0_13ScanTileStateIjLb1EEES9_NS1_10InputValueIjSC_EEjjLb0EjEEvT0_T1_T2_iT3_T4_T5_E12temp_storage+76], %r1029;
	mov.u32 	%r1036, %r1029;
$L__BB4_96:
	bar.sync 	0;
	setp.eq.s32 	%p57, %r85, 0;
	ld.shared.u32 	%r403, [_ZZN3cub18CUB_300001_SM_10006detail4scan16DeviceScanKernelINS2_10policy_hubIjjjjN4cuda3std3__44plusIvEEE10Policy1000EPjSC_NS0_13ScanTileStateIjLb1EEES9_NS1_10InputValueIjSC_EEjjLb0EjEEvT0_T1_T2_iT3_T4_T5_E12temp_storage+76];
	selp.b32 	%r404, 0, %r403, %p57;
	add.s32 	%r1037, %r404, %r1036;
$L__BB4_97:
	add.s32 	%r549, %r1037, %r148;
	add.s32 	%r550, %r149, %r549;
	add.s32 	%r551, %r150, %r550;
	add.s32 	%r552, %r151, %r551;
	add.s32 	%r553, %r152, %r552;
	add.s32 	%r554, %r153, %r553;
	add.s32 	%r555, %r154, %r554;
	add.s32 	%r556, %r155, %r555;
	add.s32 	%r557, %r156, %r556;
	add.s32 	%r558, %r157, %r557;
	add.s32 	%r559, %r158, %r558;
	add.s32 	%r560, %r159, %r559;
	add.s32 	%r561, %r160, %r560;
	add.s32 	%r562, %r161, %r561;
	add.s32 	%r563, %r162, %r562;
	add.s32 	%r564, %r163, %r563;
	add.s32 	%r565, %r164, %r564;
	add.s32 	%r566, %r165, %r565;
	add.s32 	%r567, %r166, %r566;
	add.s32 	%r568, %r167, %r567;
	add.s32 	%r569, %r168, %r568;
	bar.sync 	0;
	st.shared.v2.u32 	[%r147], {%r1037, %r549};
	st.shared.v2.u32 	[%r147+8], {%r550, %r551};
	st.shared.v2.u32 	[%r147+16], {%r552, %r553};
	st.shared.v2.u32 	[%r147+24], {%r554, %r555};
	st.shared.v2.u32 	[%r147+32], {%r556, %r557};
	st.shared.v2.u32 	[%r147+40], {%r558, %r559};
	st.shared.v2.u32 	[%r147+48], {%r560, %r561};
	st.shared.v2.u32 	[%r147+56], {%r562, %r563};
	st.shared.v2.u32 	[%r147+64], {%r564, %r565};
	st.shared.v2.u32 	[%r147+72], {%r566, %r567};
	st.shared.v2.u32 	[%r147+80], {%r568, %r569};
	bar.warp.sync 	-1;
	ld.shared.u32 	%r216, [%r146];
	ld.shared.u32 	%r217, [%r146+128];
	ld.shared.u32 	%r218, [%r146+256];
	ld.shared.u32 	%r219, [%r146+384];
	ld.shared.u32 	%r220, [%r146+512];
	ld.shared.u32 	%r221, [%r146+640];
	ld.shared.u32 	%r222, [%r146+768];
	ld.shared.u32 	%r223, [%r146+896];
	ld.shared.u32 	%r224, [%r146+1024];
	ld.shared.u32 	%r225, [%r146+1152];
	ld.shared.u32 	%r226, [%r146+1280];
	ld.shared.u32 	%r227, [%r146+1408];
	ld.shared.u32 	%r228, [%r146+1536];
	ld.shared.u32 	%r229, [%r146+1664];
	ld.shared.u32 	%r230, [%r146+1792];
	ld.shared.u32 	%r231, [%r146+1920];
	ld.shared.u32 	%r232, [%r146+2048];
	ld.shared.u32 	%r233, [%r146+2176];
	ld.shared.u32 	%r234, [%r146+2304];
	ld.shared.u32 	%r235, [%r146+2432];
	ld.shared.u32 	%r236, [%r146+2560];
	ld.shared.u32 	%r237, [%r146+2688];
	setp.ne.s32 	%p81, %r85, 0;
	@%p81 bra 	$L__BB4_99;
	st.volatile.shared.u32 	[_ZZN3cub18CUB_300001_SM_10006detail4scan16DeviceScanKernelINS2_10policy_hubIjjjjN4cuda3std3__44plusIvEEE10Policy1000EPjSC_NS0_13ScanTileStateIjLb1EEES9_NS1_10InputValueIjSC_EEjjLb0EjEEvT0_T1_T2_iT3_T4_T5_E12temp_storage+33792], %r6;
$L__BB4_99:
	ld.param.u32 	%r984, [_ZN3cub18CUB_300001_SM_10006detail4scan16DeviceScanKernelINS2_10policy_hubIjjjjN4cuda3std3__44plusIvEEE10Policy1000EPjSC_NS0_13ScanTileStateIjLb1EEES9_NS1_10InputValueIjSC_EEjjLb0EjEEvT0_T1_T2_iT3_T4_T5__param_3];
	ld.param.u64 	%rd59, [_ZN3cub18CUB_300001_SM_10006detail4scan16DeviceScanKernelINS2_10policy_hubIjjjjN4cuda3std3__44plusIvEEE10Policy1000EPjSC_NS0_13ScanTileStateIjLb1EEES9_NS1_10InputValueIjSC_EEjjLb0EjEEvT0_T1_T2_iT3_T4_T5__param_1];
	bar.sync 	0;
	ld.volatile.shared.u32 	%r238, [_ZZN3cub18CUB_300001_SM_10006detail4scan16DeviceScanKernelINS2_10policy_hubIjjjjN4cuda3std3__44plusIvEEE10Policy1000EPjSC_NS0_13ScanTileStateIjLb1EEES9_NS1_10InputValueIjSC_EEjjLb0EjEEvT0_T1_T2_iT3_T4_T5_E12temp_storage+33792];
	setp.ge.s32 	%p82, %r87, %r238;
	cvt.u64.u32 	%rd35, %r87;
	mov.u32 	%r570, %ctaid.x;
	add.s32 	%r571, %r984, %r570;
	mul.lo.s32 	%r572, %r571, 8448;
	cvt.u64.u32 	%rd36, %r572;
	add.s64 	%rd37, %rd35, %rd36;
	cvta.to.global.u64 	%rd38, %rd59;
	shl.b64 	%rd39, %rd37, 2;
	add.s64 	%rd12, %rd38, %rd39;
	@%p82 bra 	$L__BB4_101;
	st.global.u32 	[%rd12], %r216;
$L__BB4_101:
	setp.ge.s32 	%p83, %r90, %r238;
	@%p83 bra 	$L__BB4_103;
	st.global.u32 	[%rd12+128], %r217;
$L__BB4_103:
	setp.ge.s32 	%p84, %r93, %r238;
	@%p84 bra 	$L__BB4_105;
	st.global.u32 	[%rd12+256], %r218;
$L__BB4_105:
	setp.ge.s32 	%p85, %r96, %r238;
	@%p85 bra 	$L__BB4_107;
	st.global.u32 	[%rd12+384], %r219;
$L__BB4_107:
	mov.u32 	%r573, %tid.x;
	and.b32  	%r574, %r573, 992;
	mul.lo.s32 	%r575, %r574, 22;
	and.b32  	%r576, %r573, 31;
	or.b32  	%r577, %r575, %r576;
	add.s32 	%r578, %r577, 128;
	setp.ge.s32 	%p86, %r578, %r238;
	@%p86 bra 	$L__BB4_109;
	st.global.u32 	[%rd12+512], %r220;
$L__BB4_109:
	add.s32 	%r584, %r577, 160;
	setp.ge.s32 	%p87, %r584, %r238;
	@%p87 bra 	$L__BB4_111;
	st.global.u32 	[%rd12+640], %r221;
$L__BB4_111:
	setp.ge.s32 	%p88, %r103, %r238;
	@%p88 bra 	$L__BB4_113;
	st.global.u32 	[%rd12+768], %r222;
$L__BB4_113:
	add.s32 	%r590, %r577, 224;
	setp.ge.s32 	%p89, %r590, %r238;
	@%p89 bra 	$L__BB4_115;
	st.global.u32 	[%rd12+896], %r223;
$L__BB4_115:
	setp.ge.s32 	%p90, %r108, %r238;
	@%p90 bra 	$L__BB4_117;
	st.global.u32 	[%rd12+1024], %r224;
$L__BB4_117:
	add.s32 	%r596, %r577, 288;
	setp.ge.s32 	%p91, %r596, %r238;
	@%p91 bra 	$L__BB4_119;
	st.global.u32 	[%rd12+1152], %r225;
$L__BB4_119:
	setp.ge.s32 	%p92, %r113, %r238;
	@%p92 bra 	$L__BB4_121;
	st.global.u32 	[%rd12+1280], %r226;
$L__BB4_121:
	setp.ge.s32 	%p93, %r116, %r238;
	@%p93 bra 	$L__BB4_123;
	st.global.u32 	[%rd12+1408], %r227;
$L__BB4_123:
	setp.ge.s32 	%p94, %r119, %r238;
	@%p94 bra 	$L__BB4_125;
	st.global.u32 	[%rd12+1536], %r228;
$L__BB4_125:
	setp.ge.s32 	%p95, %r122, %r238;
	@%p95 bra 	$L__BB4_127;
	st.global.u32 	[%rd12+1664], %r229;
$L__BB4_127:
	add.s32 	%r602, %r577, 448;
	setp.ge.s32 	%p96, %r602, %r238;
	@%p96 bra 	$L__BB4_129;
	st.global.u32 	[%rd12+1792], %r230;
$L__BB4_129:
	setp.ge.s32 	%p97, %r127, %r238;
	@%p97 bra 	$L__BB4_131;
	st.global.u32 	[%rd12+1920], %r231;
$L__BB4_131:
	add.s32 	%r608, %r577, 512;
	setp.ge.s32 	%p98, %r608, %r238;
	@%p98 bra 	$L__BB4_133;
	st.global.u32 	[%rd12+2048], %r232;
$L__BB4_133:
	add.s32 	%r614, %r577, 544;
	setp.ge.s32 	%p99, %r614, %r238;
	@%p99 bra 	$L__BB4_135;
	st.global.u32 	[%rd12+2176], %r233;
$L__BB4_135:
	setp.ge.s32 	%p100, %r134, %r238;
	@%p100 bra 	$L__BB4_137;
	st.global.u32 	[%rd12+2304], %r234;
$L__BB4_137:
	add.s32 	%r620, %r577, 608;
	setp.ge.s32 	%p101, %r620, %r238;
	@%p101 bra 	$L__BB4_139;
	st.global.u32 	[%rd12+2432], %r235;
$L__BB4_139:
	add.s32 	%r626, %r577, 640;
	setp.ge.s32 	%p102, %r626, %r238;
	@%p102 bra 	$L__BB4_141;
	st.global.u32 	[%rd12+2560], %r236;
$L__BB4_141:
	setp.ge.s32 	%p103, %r141, %r238;
	@%p103 bra 	$L__BB4_143;
	st.global.u32 	[%rd12+2688], %r237;
$L__BB4_143:
	ret;

}


// ===== COMPILED SASS (sm_100) =====

	.target	sm_100

	.elftype	@"ET_EXEC"


//--------------------- .note.nv.tkinfo           --------------------------
	.section	.note.nv.tkinfo,"",@"SHT_NOTE"
	.sectionflags	@"SHF_NOTE_NV_TKINFO"
	.tkinfo
        /*0018*/ 	.word	0x00000002
        /*0030*/ 	.string	""
        /*0030*/ 	.string	"ptxas"
        /*0030*/ 	.string	"Cuda compilation tools, release 13.0, V13.0.88"
        /*0030*/ 	.string	"Build cuda_13.0.r13.0/compiler.36424714_0"
        /*0030*/ 	.string	"-arch sm_100 -m 64 "



//--------------------- .note.nv.cuinfo           --------------------------
	.section	.note.nv.cuinfo,"",@"SHT_NOTE"
	.sectionflags	@"SHF_NOTE_NV_CUINFO"
        /*0018*/ 	.short	0x0002
        /*001a*/ 	.short	0x0064
        /*001c*/ 	.short	0x0082
	.zero		2


//--------------------- .nv.info                  --------------------------
	.section	.nv.info,"",@"SHT_CUDA_INFO"
	.align	4


	//----- nvinfo : EIATTR_REGCOUNT
	.align		4
        /*0000*/ 	.byte	0x04, 0x2f
        /*0002*/ 	.short	(.L_41 - .L_40)
	.align		4
.L_40:
        /*0004*/ 	.word	index@(_Z20gpu_radix_sort_localPjS_S_jS_jj)
        /*0008*/ 	.word	0x0000001a


	//----- nvinfo : EIATTR_FRAME_SIZE
	.align		4
.L_41:
        /*000c*/ 	.byte	0x04, 0x11
        /*000e*/ 	.short	(.L_43 - .L_42)
	.align		4
.L_42:
        /*0010*/ 	.word	index@(_Z20gpu_radix_sort_localPjS_S_jS_jj)
        /*0014*/ 	.word	0x00000000


	//----- nvinfo : EIATTR_REGCOUNT
	.align		4
.L_43:
        /*0018*/ 	.byte	0x04, 0x2f
        /*001a*/ 	.short	(.L_45 - .L_44)
	.align		4
.L_44:
        /*001c*/ 	.word	index@(_Z16gpu_glbl_shufflePjS_S_S_jjj)
        /*0020*/ 	.word	0x00000010


	//----- nvinfo : EIATTR_FRAME_SIZE
	.align		4
.L_45:
        /*0024*/ 	.byte	0x04, 0x11
        /*0026*/ 	.short	(.L_47 - .L_46)
	.align		4
.L_46:
        /*0028*/ 	.word	index@(_Z16gpu_glbl_shufflePjS_S_S_jjj)
        /*002c*/ 	.word	0x00000000


	//----- nvinfo : EIATTR_REGCOUNT
	.align		4
.L_47:
        /*0030*/ 	.byte	0x04, 0x2f
        /*0032*/ 	.short	(.L_49 - .L_48)
	.align		4
.L_48:
        /*0034*/ 	.word	index@(_ZN3cub18CUB_300001_SM_10006detail11EmptyKernelIvEEvv)
        /*0038*/ 	.word	0x00000004


	//----- nvinfo : EIATTR_FRAME_SIZE
	.align		4
.L_49:
        /*003c*/ 	.byte	0x04, 0x11
        /*003e*/ 	.short	(.L_51 - .L_50)
	.align		4
.L_50:
        /*0040*/ 	.word	index@(_ZN3cub18CUB_300001_SM_10006detail11EmptyKernelIvEEvv)
        /*0044*/ 	.word	0x00000000


	//----- nvinfo : EIATTR_REGCOUNT
	.align		4
.L_51:
        /*0048*/ 	.byte	0x04, 0x2f
        /*004a*/ 	.short	(.L_53 - .L_52)
	.align		4
.L_52:
        /*004c*/ 	.word	index@(_ZN3cub18CUB_300001_SM_10006detail4scan20DeviceScanInitKernelINS0_13ScanTileStateIjLb1EEEEEvT_i)
        /*0050*/ 	.word	0x00000008


	//----- nvinfo : EIATTR_FRAME_SIZE
	.align		4
.L_53:
        /*0054*/ 	.byte	0x04, 0x11
        /*0056*/ 	.short	(.L_55 - .L_54)
	.align		4
.L_54:
        /*0058*/ 	.word	index@(_ZN3cub18CUB_300001_SM_10006detail4scan20DeviceScanInitKernelINS0_13ScanTileStateIjLb1EEEEEvT_i)
        /*005c*/ 	.word	0x00000000


	//----- nvinfo : EIATTR_REGCOUNT
	.align		4
.L_55:
        /*0060*/ 	.byte	0x04, 0x2f
        /*0062*/ 	.short	(.L_57 - .L_56)
	.align		4
.L_56:
        /*0064*/ 	.word	index@(_ZN3cub18CUB_300001_SM_10006detail4scan16DeviceScanKernelINS2_10policy_hubIjjjjN4cuda3std3__44plusIvEEE10Policy1000EPjSC_NS0_13ScanTileStateIjLb1EEES9_NS1_10InputValueIjSC_EEjjLb0EjEEvT0_T1_T2_iT3_T4_T5_)
        /*0068*/ 	.word	0x00000038


	//----- nvinfo : EIATTR_FRAME_SIZE
	.align		4
.L_57:
        /*006c*/ 	.byte	0x04, 0x11
        /*006e*/ 	.short	(.L_59 - .L_58)
	.align		4
.L_58:
        /*0070*/ 	.word	index@(_ZN3cub18CUB_300001_SM_10006detail4scan16DeviceScanKernelINS2_10policy_hubIjjjjN4cuda3std3__44plusIvEEE10Policy1000EPjSC_NS0_13ScanTileStateIjLb1EEES9_NS1_10InputValueIjSC_EEjjLb0EjEEvT0_T1_T2_iT3_T4_T5_)
        /*0074*/ 	.word	0x00000000


	//----- nvinfo : EIATTR_MIN_STACK_SIZE
	.align		4
.L_59:
        /*0078*/ 	.byte	0x04, 0x12
        /*007a*/ 	.short	(.L_61 - .L_60)
	.align		4
.L_60:
        /*007c*/ 	.word	index@(_ZN3cub18CUB_300001_SM_10006detail4scan16DeviceScanKernelINS2_10policy_hubIjjjjN4cuda3std3__44plusIvEEE10Policy1000EPjSC_NS0_13ScanTileStateIjLb1EEES9_NS1_10InputValueIjSC_EEjjLb0EjEEvT0_T1_T2_iT3_T4_T5_)
        /*0080*/ 	.word	0x00000000


	//----- nvinfo : EIATTR_MIN_STACK_SIZE
	.align		4
.L_61:
        /*0084*/ 	.byte	0x04, 0x12
        /*0086*/ 	.short	(.L_63 - .L_62)
	.align		4
.L_62:
        /*0088*/ 	.word	index@(_ZN3cub18CUB_300001_SM_10006detail4scan20DeviceScanInitKernelINS0_13ScanTileStateIjLb1EEEEEvT_i)
        /*008c*/ 	.word	0x00000000


	//----- nvinfo : EIATTR_MIN_STACK_SIZE
	.align		4
.L_63:
        /*0090*/ 	.byte	0x04, 0x12
        /*0092*/ 	.short	(.L_65 - .L_64)
	.align		4
.L_64:
        /*0094*/ 	.word	index@(_ZN3cub18CUB_300001_SM_10006detail11EmptyKernelIvEEvv)
        /*0098*/ 	.word	0x00000000


	//----- nvinfo : EIATTR_MIN_STACK_SIZE
	.align		4
.L_65:
        /*009c*/ 	.byte	0x04, 0x12
        /*009e*/ 	.short	(.L_67 - .L_66)
	.align		4
.L_66:
        /*00a0*/ 	.word	index@(_Z16gpu_glbl_shufflePjS_S_S_jjj)
        /*00a4*/ 	.word	0x00000000


	//----- nvinfo : EIATTR_MIN_STACK_SIZE
	.align		4
.L_67:
        /*00a8*/ 	.byte	0x04, 0x12
        /*00aa*/ 	.short	(.L_69 - .L_68)
	.align		4
.L_68:
        /*00ac*/ 	.word	index@(_Z20gpu_radix_sort_localPjS_S_jS_jj)
        /*00b0*/ 	.word	0x00000000
.L_69:


//--------------------- .nv.compat                --------------------------
	.section	.nv.compat,"",@"SHT_CUDA_COMPAT_INFO"
	.align	4
        /*0000*/ 	.byte	0x02, 0x09, 0x00, 0x00, 0x02, 0x02, 0x01, 0x00, 0x02, 0x05, 0x05, 0x00, 0x03, 0x07, 0x01, 0x01
        /*0010*/ 	.byte	0x02, 0x03, 0x00, 0x00, 0x02, 0x06, 0x01, 0x00, 0x04, 0x0b, 0x08, 0x00, 0x09, 0x00, 0x00, 0x00
        /*0020*/ 	.byte	0x00, 0x00, 0x00, 0x00


//--------------------- .nv.info._ZN3cub18CUB_300001_SM_10006detail4scan16DeviceScanKernelINS2_10policy_hubIjjjjN4cuda3std3__44plusIvEEE10Policy1000EPjSC_NS0_13ScanTileStateIjLb1EEES9_NS1_10InputValueIjSC_EEjjLb0EjEEvT0_T1_T2_iT3_T4_T5_ --------------------------
	.section	.nv.info._ZN3cub18CUB_300001_SM_10006detail4scan16DeviceScanKernelINS2_10policy_hubIjjjjN4cuda3std3__44plusIvEEE10Policy1000EPjSC_NS0_13ScanTileStateIjLb1EEES9_NS1_10InputValueIjSC_EEjjLb0EjEEvT0_T1_T2_iT3_T4_T5_,"",@"SHT_CUDA_INFO"
	.sectionflags	@""
	.align	4


	//----- nvinfo : EIATTR_CUDA_API_VERSION
	.align		4
        /*0000*/ 	.byte	0x04, 0x37
        /*0002*/ 	.short	(.L_71 - .L_70)
.L_70:
        /*0004*/ 	.word	0x00000082


	//----- nvinfo : EIATTR_KPARAM_INFO
	.align		4
.L_71:
        /*0008*/ 	.byte	0x04, 0x17
        /*000a*/ 	.short	(.L_73 - .L_72)
.L_72:
        /*000c*/ 	.word	0x00000000
        /*0010*/ 	.short	0x0006
        /*0012*/ 	.short	0x0030
        /*0014*/ 	.byte	0x00, 0xf0, 0x11, 0x00


	//----- nvinfo : EIATTR_KPARAM_INFO
	.align		4
.L_73:
        /*0018*/ 	.byte	0x04, 0x17
        /*001a*/ 	.short	(.L_75 - .L_74)
.L_74:
        /*001c*/ 	.word	0x00000000
        /*0020*/ 	.short	0x0005
        /*0022*/ 	.short	0x0020
        /*0024*/ 	.byte	0x00, 0xf0, 0x41, 0x00


	//----- nvinfo : EIATTR_KPARAM_INFO
	.align		4
.L_75:
        /*0028*/ 	.byte	0x04, 0x17
        /*002a*/ 	.short	(.L_77 - .L_76)
.L_76:
        /*002c*/ 	.word	0x00000000
        /*0030*/ 	.short	0x0004
        /*0032*/ 	.short	0x001c
        /*0034*/ 	.byte	0x00, 0xf0, 0x05, 0x00


	//----- nvinfo : EIATTR_KPARAM_INFO
	.align		4
.L_77:
        /*0038*/ 	.byte	0x04, 0x17
        /*003a*/ 	.short	(.L_79 - .L_78)
.L_78:
        /*003c*/ 	.word	0x00000000
        /*0040*/ 	.short	0x0003
        /*0042*/ 	.short	0x0018
        /*0044*/ 	.byte	0x00, 0xf0, 0x11, 0x00


	//----- nvinfo : EIATTR_KPARAM_INFO
	.align		4
.L_79:
        /*0048*/ 	.byte	0x04, 0x17
        /*004a*/ 	.short	(.L_81 - .L_80)
.L_80:
        /*004c*/ 	.word	0x00000000
        /*0050*/ 	.short	0x0002
        /*0052*/ 	.short	0x0010
        /*0054*/ 	.byte	0x00, 0xf0, 0x21, 0x00


	//----- nvinfo : EIATTR_KPARAM_INFO
	.align		4
.L_81:
        /*0058*/ 	.byte	0x04, 0x17
        /*005a*/ 	.short	(.L_83 - .L_82)
.L_82:
        /*005c*/ 	.word	0x00000000
        /*0060*/ 	.short	0x0001
        /*0062*/ 	.short	0x0008
        /*0064*/ 	.byte	0x00, 0xf5, 0x21, 0x00


	//----- nvinfo : EIATTR_KPARAM_INFO
	.align		4
.L_83:
        /*0068*/ 	.byte	0x04, 0x17
        /*006a*/ 	.short	(.L_85 - .L_84)
.L_84:
        /*006c*/ 	.word	0x00000000
        /*0070*/ 	.short	0x0000
        /*0072*/ 	.short	0x0000
        /*0074*/ 	.byte	0x00, 0xf5, 0x21, 0x00


	//----- nvinfo : EIATTR_SPARSE_MMA_MASK
	.align		4
.L_85:
        /*0078*/ 	.byte	0x03, 0x50
        /*007a*/ 	.short	0x0000


	//----- nvinfo : EIATTR_MAXREG_COUNT
	.align		4
        /*007c*/ 	.byte	0x03, 0x1b
        /*007e*/ 	.short	0x00a8


	//----- nvinfo : EIATTR_NUM_BARRIERS
	.align		4
        /*0080*/ 	.byte	0x02, 0x4c
        /*0082*/ 	.byte	0x01
	.zero		1


	//----- nvinfo : EIATTR_MERCURY_ISA_VERSION
	.align		4
        /*0084*/ 	.byte	0x03, 0x5f
        /*0086*/ 	.short	0x0101


	//----- nvinfo : EIATTR_UNUSED_LOAD_BYTE_OFFSET
	.align		4
        /*0088*/ 	.byte	0x04, 0x44
        /*008a*/ 	.short	(.L_87 - .L_86)


	//   ....[0]....
.L_86:
        /*008c*/ 	.word	0x000029f0
        /*0090*/ 	.word	0x00000fff


	//----- nvinfo : EIATTR_COOP_GROUP_MASK_REGIDS
	.align		4
.L_87:
        /*0094*/ 	.byte	0x04, 0x29
        /*0096*/ 	.short	(.L_89 - .L_88)


	//   ....[0]....
.L_88:
        /*0098*/ 	.word	0xffffffff


	//   ....[1]....
        /*009c*/ 	.word	0xffffffff


	//   ....[2]....
        /*00a0*/ 	.word	0xffffffff


	//   ....[3]....
        /*00a4*/ 	.word	0xffffffff


	//   ....[4]....
        /*00a8*/ 	.word	0xffffffff


	//   ....[5]....
        /*00ac*/ 	.word	0xffffffff


	//   ....[6]....
        /*00b0*/ 	.word	0xffffffff


	//   ....[7]....
        /*00b4*/ 	.word	0xffffffff


	//   ....[8]....
        /*00b8*/ 	.word	0xffffffff


	//   ....[9]....
        /*00bc*/ 	.word	0xffffffff


	//   ....[10]....
        /*00c0*/ 	.word	0xffffffff


	//   ....[11]....
        /*00c4*/ 	.word	0xffffffff


	//   ....[12]....
        /*00c8*/ 	.word	0xffffffff


	//   ....[13]....
        /*00cc*/ 	.word	0xffffffff


	//   ....[14]....
        /*00d0*/ 	.word	0xffffffff


	//   ....[15]....
        /*00d4*/ 	.word	0xffffffff


	//   ....[16]....
        /*00d8*/ 	.word	0xffffffff


	//   ....[17]....
        /*00dc*/ 	.word	0xffffffff


	//   ....[18]....
        /*00e0*/ 	.word	0xffffffff


	//   ....[19]....
        /*00e4*/ 	.word	0xffffffff


	//   ....[20]....
        /*00e8*/ 	.word	0xffffffff


	//   ....[21]....
        /*00ec*/ 	.word	0xffffffff


	//   ....[22]....
        /*00f0*/ 	.word	0xffffffff


	//   ....[23]....
        /*00f4*/ 	.word	0xffffffff


	//   ....[24]....
        /*00f8*/ 	.word	0xffffffff


	//   ....[25]....
        /*00fc*/ 	.word	0xffffffff


	//   ....[26]....
        /*0100*/ 	.word	0xffffffff


	//   ....[27]....
        /*0104*/ 	.word	0xffffffff


	//   ....[28]....
        /*0108*/ 	.word	0xffffffff


	//   ....[29]....
        /*010c*/ 	.word	0xffffffff


	//   ....[30]....
        /*0110*/ 	.word	0xffffffff


	//   ....[31]....
        /*0114*/ 	.word	0xffffffff


	//   ....[32]....
        /*0118*/ 	.word	0xffffffff


	//   ....[33]....
        /*011c*/ 	.word	0xffffffff


	//   ....[34]....
        /*0120*/ 	.word	0xffffffff


	//   ....[35]....
        /*0124*/ 	.word	0xffffffff


	//   ....[36]....
        /*0128*/ 	.word	0xffffffff


	//   ....[37]....
        /*012c*/ 	.word	0xffffffff


	//   ....[38]....
        /*0130*/ 	.word	0xffffffff


	//   ....[39]....
        /*0134*/ 	.word	0xffffffff


	//   ....[40]....
        /*0138*/ 	.word	0xffffffff


	//   ....[41]....
        /*013c*/ 	.word	0xffffffff


	//   ....[42]....
        /*0140*/ 	.word	0xffffffff


	//   ....[43]....
        /*0144*/ 	.word	0xffffffff


	//   ....[44]....
        /*0148*/ 	.word	0xffffffff


	//   ....[45]....
        /*014c*/ 	.word	0xffffffff


	//   ....[46]....
        /*0150*/ 	.word	0xffffffff


	//   ....[47]....
        /*0154*/ 	.word	0xffffffff


	//   ....[48]....
        /*0158*/ 	.word	0xffffffff


	//   ....[49]....
        /*015c*/ 	.word	0xffffffff


	//   ....[50]....
        /*0160*/ 	.word	0xffffffff


	//   ....[51]....
        /*0164*/ 	.word	0xffffffff


	//   ....[52]....
        /*0168*/ 	.word	0xffffffff


	//   ....[53]....
        /*016c*/ 	.word	0xffffffff


	//   ....[54]....
        /*0170*/ 	.word	0xffffffff


	//   ....[55]....
        /*0174*/ 	.word	0xffffffff


	//   ....[56]....
        /*0178*/ 	.word	0xffffffff


	//   ....[57]....
        /*017c*/ 	.word	0xffffffff


	//   ....[58]....
        /*0180*/ 	.word	0xffffffff


	//   ....[59]....
        /*0184*/ 	.word	0xffffffff


	//   ....[60]....
        /*0188*/ 	.word	0x05000013


	//   ....[61]....
        /*018c*/ 	.word	0x05000013


	//   ....[62]....
        /*0190*/ 	.word	0x05000013


	//   ....[63]....
        /*0194*/ 	.word	0x05000013


	//   ....[64]....
        /*0198*/ 	.word	0x05000013


	//   ....[65]....
        /*019c*/ 	.word	0x05000013


	//   ....[66]....
        /*01a0*/ 	.word	0x05000013


	//   ....[67]....
        /*01a4*/ 	.word	0x05000013


	//   ....[68]....
        /*01a8*/ 	.word	0x05000013


	//   ....[69]....
        /*01ac*/ 	.word	0x05000013


	//   ....[70]....
        /*01b0*/ 	.word	0x05000013


	//   ....[71]....
        /*01b4*/ 	.word	0x05000013


	//   ....[72]....
        /*01b8*/ 	.word	0x05000013


	//   ....[73]....
        /*01bc*/ 	.word	0x05000013


	//   ....[74]....
        /*01c0*/ 	.word	0x05000013


	//   ....[75]....
        /*01c4*/ 	.word	0x05000013


	//   ....[76]....
        /*01c8*/ 	.word	0x05000013


	//   ....[77]....
        /*01cc*/ 	.word	0x05000013


	//   ....[78]....
        /*01d0*/ 	.word	0x05000013


	//   ....[79]....
        /*01d4*/ 	.word	0x05000013


	//   ....[80]....
        /*01d8*/ 	.word	0x05000013


	//   ....[81]....
        /*01dc*/ 	.word	0x05000013


	//   ....[82]....
        /*01e0*/ 	.word	0x05000013


	//   ....[83]....
        /*01e4*/ 	.word	0x05000013


	//   ....[84]....
        /*01e8*/ 	.word	0x05000013


	//   ....[85]....
        /*01ec*/ 	.word	0x05000013


	//   ....[86]....
        /*01f0*/ 	.word	0x05000013


	//   ....[87]....
        /*01f4*/ 	.word	0x05000013


	//   ....[88]....
        /*01f8*/ 	.word	0x05000013


	//   ....[89]....
        /*01fc*/ 	.word	0x05000013


	//   ....[90]....
        /*0200*/ 	.word	0x05000013


	//   ....[91]....
        /*0204*/ 	.word	0x05000013


	//   ....[92]....
        /*0208*/ 	.word	0x05000013


	//   ....[93]....
        /*020c*/ 	.word	0x05000013


	//   ....[94]....
        /*0210*/ 	.word	0x05000013


	//   ....[95]....
        /*0214*/ 	.word	0x05000013


	//----- nvinfo : EIATTR_COOP_GROUP_INSTR_OFFSETS
	.align		4
.L_89:
        /*0218*/ 	.byte	0x04, 0x28
        /*021a*/ 	.short	(.L_91 - .L_90)


	//   ....[0]....
.L_90:
        /*021c*/ 	.word	0x00000510


	//   ....[1]....
        /*0220*/ 	.word	0x000006d0


	//   ....[2]....
        /*0224*/ 	.word	0x000006f0


	//   ....[3]....
        /*0228*/ 	.word	0x00000710


	//   ....[4]....
        /*022c*/ 	.word	0x00000730


	//   ....[5]....
        /*0230*/ 	.word	0x00000750


	//   ....[6]....
        /*0234*/ 	.word	0x00000b40


	//   ....[7]....
        /*0238*/ 	.word	0x00000b60


	//   ....[8]....
        /*023c*/ 	.word	0x00000b80


	//   ....[9]....
        /*0240*/ 	.word	0x00000ba0


	//   ....[10]....
        /*0244*/ 	.word	0x00000bc0


	//   ....[11]....
        /*0248*/ 	.word	0x00000f70


	//   ....[12]....
        /*024c*/ 	.word	0x00001140


	//   ....[13]....
        /*0250*/ 	.word	0x000011a0


	//   ....[14]....
        /*0254*/ 	.word	0x00001250


	//   ....[15]....
        /*0258*/ 	.word	0x000012a0


	//   ....[16]....
        /*025c*/ 	.word	0x000012f0


	//   ....[17]....
        /*0260*/ 	.word	0x00001340


	//   ....[18]....
        /*0264*/ 	.word	0x00001380


	//   ....[19]....
        /*0268*/ 	.word	0x00001390


	//   ....[20]....
        /*026c*/ 	.word	0x00001470


	//   ....[21]....
        /*0270*/ 	.word	0x00001640


	//   ....[22]....
        /*0274*/ 	.word	0x00001690


	//   ....[23]....
        /*0278*/ 	.word	0x000016f0


	//   ....[24]....
        /*027c*/ 	.word	0x00001750


	//   ....[25]....
        /*0280*/ 	.word	0x00001790


	//   ....[26]....
        /*0284*/ 	.word	0x000017d0


	//   ....[27]....
        /*0288*/ 	.word	0x00001810


	//   ....[28]....
        /*028c*/ 	.word	0x00001820


	//   ....[29]....
        /*0290*/ 	.word	0x00001c30


	//   ....[30]....
        /*0294*/ 	.word	0x00002710


	//   ....[31]....
        /*0298*/ 	.word	0x000028d0


	//   ....[32]....
        /*029c*/ 	.word	0x000028f0


	//   ....[33]....
        /*02a0*/ 	.word	0x00002910


	//   ....[34]....
        /*02a4*/ 	.word	0x00002930


	//   ....[35]....
        /*02a8*/ 	.word	0x00002950


	//   ....[36]....
        /*02ac*/ 	.word	0x00002ce0


	//   ....[37]....
        /*02b0*/ 	.word	0x00002d00


	//   ....[38]....
        /*02b4*/ 	.word	0x00002d20


	//   ....[39]....
        /*02b8*/ 	.word	0x00002d40


	//   ....[40]....
        /*02bc*/ 	.word	0x00002d60


	//   ....[41]....
        /*02c0*/ 	.word	0x00003120


	//   ....[42]....
        /*02c4*/ 	.word	0x000032f0


	//   ....[43]....
        /*02c8*/ 	.word	0x00003350


	//   ....[44]....
        /*02cc*/ 	.word	0x000033c0


	//   ....[45]....
        /*02d0*/ 	.word	0x00003430


	//   ....[46]....
        /*02d4*/ 	.word	0x00003480


	//   ....[47]....
        /*02d8*/ 	.word	0x000034d0


	//   ....[48]....
        /*02dc*/ 	.word	0x00003530


	//   ....[49]....
        /*02e0*/ 	.word	0x00003540


	//   ....[50]....
        /*02e4*/ 	.word	0x00003620


	//   ....[51]....
        /*02e8*/ 	.word	0x000037f0


	//   ....[52]....
        /*02ec*/ 	.word	0x00003840


	//   ....[53]....
        /*02f0*/ 	.word	0x000038b0


	//   ....[54]....
        /*02f4*/ 	.word	0x00003910


	//   ....[55]....
        /*02f8*/ 	.word	0x00003960


	//   ....[56]....
        /*02fc*/ 	.word	0x000039c0


	//   ....[57]....
        /*0300*/ 	.word	0x00003a00


	//   ....[58]....
        /*0304*/ 	.word	0x00003a10


	//   ....[59]....
        /*0308*/ 	.word	0x00003e90


	//   ....[60]....
        /*030c*/ 	.word	0x000044a0


	//   ....[61]....
        /*0310*/ 	.word	0x00004520


	//   ....[62]....
        /*0314*/ 	.word	0x000045b0


	//   ....[63]....
        /*0318*/ 	.word	0x000046b0


	//   ....[64]....
        /*031c*/ 	.word	0x00004750


	//   ....[65]....
        /*0320*/ 	.word	0x000047e0


	//   ....[66]....
        /*0324*/ 	.word	0x00004860


	//   ....[67]....
        /*0328*/ 	.word	0x000048e0


	//   ....[68]....
        /*032c*/ 	.word	0x00004910


	//   ....[69]....
        /*0330*/ 	.word	0x000049b0


	//   ....[70]....
        /*0334*/ 	.word	0x00004a30


	//   ....[71]....
        /*0338*/ 	.word	0x00004ab0


	//   ....[72]....
        /*033c*/ 	.word	0x00004b70


	//   ....[73]....
        /*0340*/ 	.word	0x00004c00


	//   ....[74]....
        /*0344*/ 	.word	0x00004c80


	//   ....[75]....
        /*0348*/ 	.word	0x00004d00


	//   ....[76]....
        /*034c*/ 	.word	0x00004d80


	//   ....[77]....
        /*0350*/ 	.word	0x00004db0


	//   ....[78]....
        /*0354*/ 	.word	0x00004e50


	//   ....[79]....
        /*0358*/ 	.word	0x00004ed0


	//   ....[80]....
        /*035c*/ 	.word	0x00004f60


	//   ....[81]....
        /*0360*/ 	.word	0x00005030


	//   ....[82]....
        /*0364*/ 	.word	0x000050d0


	//   ....[83]....
        /*0368*/ 	.word	0x00005160


	//   ....[84]....
        /*036c*/ 	.word	0x000051e0


	//   ....[85]....
        /*0370*/ 	.word	0x00005280


	//   ....[86]....
        /*0374*/ 	.word	0x000052b0


	//   ....[87]....
        /*0378*/ 	.word	0x00005370


	//   ....[88]....
        /*037c*/ 	.word	0x000053f0


	//   ....[89]....
        /*0380*/ 	.word	0x00005470


	//   ....[90]....
        /*0384*/ 	.word	0x00005530


	//   ....[91]....
        /*0388*/ 	.word	0x000055d0


	//   ....[92]....
        /*038c*/ 	.word	0x00005660


	//   ....[93]....
        /*0390*/ 	.word	0x000056f0


	//   ....[94]....
        /*0394*/ 	.word	0x00005760


	//   ....[95]....
        /*0398*/ 	.word	0x000057e0


	//----- nvinfo : EIATTR_VRC_CTA_INIT_COUNT
	.align		4
.L_91:
        /*039c*/ 	.byte	0x02, 0x4a
	.zero		1
	.zero		1


	//----- nvinfo : EIATTR_EXIT_INSTR_OFFSETS
	.align		4
        /*03a0*/ 	.byte	0x04, 0x1c
        /*03a2*/ 	.short	(.L_93 - .L_92)


	//   ....[0]....
.L_92:
        /*03a4*/ 	.word	0x00001f00


	//   ....[1]....
        /*03a8*/ 	.word	0x00001f20


	//   ....[2]....
        /*03ac*/ 	.word	0x00004430


	//   ....[3]....
        /*03b0*/ 	.word	0x00004450


	//----- nvinfo : EIATTR_MAX_THREADS
	.align		4
.L_93:
        /*03b4*/ 	.byte	0x04, 0x05
        /*03b6*/ 	.short	(.L_95 - .L_94)
.L_94:
        /*03b8*/ 	.word	0x00000180
        /*03bc*/ 	.word	0x00000001
        /*03c0*/ 	.word	0x00000001


	//----- nvinfo : EIATTR_CRS_STACK_SIZE
	.align		4
.L_95:
        /*03c4*/ 	.byte	0x04, 0x1e
        /*03c6*/ 	.short	(.L_97 - .L_96)
.L_96:
        /*03c8*/ 	.word	0x00000000


	//----- nvinfo : EIATTR_CBANK_PARAM_SIZE
	.align		4
.L_97:
        /*03cc*/ 	.byte	0x03, 0x19
        /*03ce*/ 	.short	0x0034


	//----- nvinfo : EIATTR_PARAM_CBANK
	.align		4
        /*03d0*/ 	.byte	0x04, 0x0a
        /*03d2*/ 	.short	(.L_99 - .L_98)
	.align		4
.L_98:
        /*03d4*/ 	.word	index@(.nv.constant0._ZN3cub18CUB_300001_SM_10006detail4scan16DeviceScanKernelINS2_10policy_hubIjjjjN4cuda3std3__44plusIvEEE10Policy1000EPjSC_NS0_13ScanTileStateIjLb1EEES9_NS1_10InputValueIjSC_EEjjLb0EjEEvT0_T1_T2_iT3_T4_T5_)
        /*03d8*/ 	.short	0x0380
        /*03da*/ 	.short	0x0034


	//----- nvinfo : EIATTR_SW_WAR
	.align		4
.L_99:
        /*03dc*/ 	.byte	0x04, 0x36
        /*03de*/ 	.short	(.L_101 - .L_100)
.L_100:
        /*03e0*/ 	.word	0x00000008
.L_101:


//--------------------- .nv.info._ZN3cub18CUB_300001_SM_10006detail4scan20DeviceScanInitKernelINS0_13ScanTileStateIjLb1EEEEEvT_i --------------------------
	.section	.nv.info._ZN3cub18CUB_300001_SM_10006detail4scan20DeviceScanInitKernelINS0_13ScanTileStateIjLb1EEEEEvT_i,"",@"SHT_CUDA_INFO"
	.sectionflags	@""
	.align	4


	//----- nvinfo : EIATTR_CUDA_API_VERSION
	.align		4
        /*0000*/ 	.byte	0x04, 0x37
        /*0002*/ 	.short	(.L_103 - .L_102)
.L_102:
        /*0004*/ 	.word	0x00000082


	//----- nvinfo : EIATTR_KPARAM_INFO
	.align		4
.L_103:
        /*0008*/ 	.byte	0x04, 0x17
        /*000a*/ 	.short	(.L_105 - .L_104)
.L_104:
        /*000c*/ 	.word	0x00000000
        /*0010*/ 	.short	0x0001
        /*0012*/ 	.short	0x0008
        /*0014*/ 	.byte	0x00, 0xf0, 0x11, 0x00


	//----- nvinfo : EIATTR_KPARAM_INFO
	.align		4
.L_105:
        /*0018*/ 	.byte	0x04, 0x17
        /*001a*/ 	.short	(.L_107 - .L_106)
.L_106:
        /*001c*/ 	.word	0x00000000
        /*0020*/ 	.short	0x0000
        /*0022*/ 	.short	0x0000
        /*0024*/ 	.byte	0x00, 0xf0, 0x21, 0x00


	//----- nvinfo : EIATTR_SPARSE_MMA_MASK
	.align		4
.L_107:
        /*0028*/ 	.byte	0x03, 0x50
        /*002a*/ 	.short	0x0000


	//----- nvinfo : EIATTR_MAXREG_COUNT
	.align		4
        /*002c*/ 	.byte	0x03, 0x1b
        /*002e*/ 	.short	0x00ff


	//----- nvinfo : EIATTR_MERCURY_ISA_VERSION
	.align		4
        /*0030*/ 	.byte	0x03, 0x5f
        /*0032*/ 	.short	0x0101


	//----- nvinfo : EIATTR_VRC_CTA_INIT_COUNT
	.align		4
        /*0034*/ 	.byte	0x02, 0x4a
	.zero		1
	.zero		1


	//----- nvinfo : EIATTR_EXIT_INSTR_OFFSETS
	.align		4
        /*0038*/ 	.byte	0x04, 0x1c
        /*003a*/ 	.short	(.L_109 - .L_108)


	//   ....[0]....
.L_108:
        /*003c*/ 	.word	0x000000f0


	//   ....[1]....
        /*0040*/ 	.word	0x00000130


	//----- nvinfo : EIATTR_CBANK_PARAM_SIZE
	.align		4
.L_109:
        /*0044*/ 	.byte	0x03, 0x19
        /*0046*/ 	.short	0x000c


	//----- nvinfo : EIATTR_PARAM_CBANK
	.align		4
        /*0048*/ 	.byte	0x04, 0x0a
        /*004a*/ 	.short	(.L_111 - .L_110)
	.align		4
.L_110:
        /*004c*/ 	.word	index@(.nv.constant0._ZN3cub18CUB_300001_SM_10006detail4scan20DeviceScanInitKernelINS0_13ScanTileStateIjLb1EEEEEvT_i)
        /*0050*/ 	.short	0x0380
        /*0052*/ 	.short	0x000c


	//----- nvinfo : EIATTR_SW_WAR
	.align		4
.L_111:
        /*0054*/ 	.byte	0x04, 0x36
        /*0056*/ 	.short	(.L_113 - .L_112)
.L_112:
        /*0058*/ 	.word	0x00000008
.L_113:


//--------------------- .nv.info._ZN3cub18CUB_300001_SM_10006detail11EmptyKernelIvEEvv --------------------------
	.section	.nv.info._ZN3cub18CUB_300001_SM_10006detail11EmptyKernelIvEEvv,"",@"SHT_CUDA_INFO"
	.sectionflags	@""
	.align	4


	//----- nvinfo : EIATTR_CUDA_API_VERSION
	.align		4
        /*0000*/ 	.byte	0x04, 0x37
        /*0002*/ 	.short	(.L_115 - .L_114)
.L_114:
        /*0004*/ 	.word	0x00000082


	//----- nvinfo : EIATTR_SPARSE_MMA_MASK
	.align		4
.L_115:
        /*0008*/ 	.byte	0x03, 0x50
        /*000a*/ 	.short	0x0000


	//----- nvinfo : EIATTR_MAXREG_COUNT
	.align		4
        /*000c*/ 	.byte	0x03, 0x1b
        /*000e*/ 	.short	0x00ff


	//----- nvinfo : EIATTR_MERCURY_ISA_VERSION
	.align		4
        /*0010*/ 	.byte	0x03, 0x5f
        /*0012*/ 	.short	0x0101


	//----- nvinfo : EIATTR_VRC_CTA_INIT_COUNT
	.align		4
        /*0014*/ 	.byte	0x02, 0x4a
	.zero		1
	.zero		1


	//----- nvinfo : EIATTR_EXIT_INSTR_OFFSETS
	.align		4
        /*0018*/ 	.byte	0x04, 0x1c
        /*001a*/ 	.short	(.L_117 - .L_116)


	//   ....[0]....
.L_116:
        /*001c*/ 	.word	0x00000010


	//----- nvinfo : EIATTR_SW_WAR
	.align		4
.L_117:
        /*0020*/ 	.byte	0x04, 0x36
        /*0022*/ 	.short	(.L_119 - .L_118)
.L_118:
        /*0024*/ 	.word	0x00000008
.L_119:


//--------------------- .nv.info._Z16gpu_glbl_shufflePjS_S_S_jjj --------------------------
	.section	.nv.info._Z16gpu_glbl_shufflePjS_S_S_jjj,"",@"SHT_CUDA_INFO"
	.sectionflags	@""
	.align	4


	//----- nvinfo : EIATTR_CUDA_API_VERSION
	.align		4
        /*0000*/ 	.byte	0x04, 0x37
        /*0002*/ 	.short	(.L_121 - .L_120)
.L_120:
        /*0004*/ 	.word	0x00000082


	//----- nvinfo : EIATTR_KPARAM_INFO
	.align		4
.L_121:
        /*0008*/ 	.byte	0x04, 0x17
        /*000a*/ 	.short	(.L_123 - .L_122)
.L_122:
        /*000c*/ 	.word	0x00000000
        /*0010*/ 	.short	0x0006
        /*0012*/ 	.short	0x0028
        /*0014*/ 	.byte	0x00, 0xf0, 0x11, 0x00


	//----- nvinfo : EIATTR_KPARAM_INFO
	.align		4
.L_123:
        /*0018*/ 	.byte	0x04, 0x17
        /*001a*/ 	.short	(.L_125 - .L_124)
.L_124:
        /*001c*/ 	.word	0x00000000
        /*0020*/ 	.short	0x0005
        /*0022*/ 	.short	0x0024
        /*0024*/ 	.byte	0x00, 0xf0, 0x11, 0x00


	//----- nvinfo : EIATTR_KPARAM_INFO
	.align		4
.L_125:
        /*0028*/ 	.byte	0x04, 0x17
        /*002a*/ 	.short	(.L_127 - .L_126)
.L_126:
        /*002c*/ 	.word	0x00000000
        /*0030*/ 	.short	0x0004
        /*0032*/ 	.short	0x0020
        /*0034*/ 	.byte	0x00, 0xf0, 0x11, 0x00


	//----- nvinfo : EIATTR_KPARAM_INFO
	.align		4
.L_127:
        /*0038*/ 	.byte	0x04, 0x17
        /*003a*/ 	.short	(.L_129 - .L_128)
.L_128:
        /*003c*/ 	.word	0x00000000
        /*0040*/ 	.short	0x0003
        /*0042*/ 	.short	0x0018
        /*0044*/ 	.byte	0x00, 0xf5, 0x21, 0x00


	//----- nvinfo : EIATTR_KPARAM_INFO
	.align		4
.L_129:
        /*0048*/ 	.byte	0x04, 0x17
        /*004a*/ 	.short	(.L_131 - .L_130)
.L_130:
        /*004c*/ 	.word	0x00000000
        /*0050*/ 	.short	0x0002
        /*0052*/ 	.short	0x0010
        /*0054*/ 	.byte	0x00, 0xf5, 0x21, 0x00


	//----- nvinfo : EIATTR_KPARAM_INFO
	.align		4
.L_131:
        /*0058*/ 	.byte	0x04, 0x17
        /*005a*/ 	.short	(.L_133 - .L_132)
.L_132:
        /*005c*/ 	.word	0x00000000
        /*0060*/ 	.short	0x0001
        /*0062*/ 	.short	0x0008
        /*0064*/ 	.byte	0x00, 0xf5, 0x21, 0x00


	//----- nvinfo : EIATTR_KPARAM_INFO
	.align		4
.L_133:
        /*0068*/ 	.byte	0x04, 0x17
        /*006a*/ 	.short	(.L_135 - .L_134)
.L_134:
        /*006c*/ 	.word	0x00000000
        /*0070*/ 	.short	0x0000
        /*0072*/ 	.short	0x0000
        /*0074*/ 	.byte	0x00, 0xf5, 0x21, 0x00


	//----- nvinfo : EIATTR_SPARSE_MMA_MASK
	.align		4
.L_135:
        /*0078*/ 	.byte	0x03, 0x50
        /*007a*/ 	.short	0x0000


	//----- nvinfo : EIATTR_MAXREG_COUNT
	.align		4
        /*007c*/ 	.byte	0x03, 0x1b
        /*007e*/ 	.short	0x00ff


	//----- nvinfo : EIATTR_NUM_BARRIERS
	.align		4
        /*0080*/ 	.byte	0x02, 0x4c
        /*0082*/ 	.byte	0x01
	.zero		1


	//----- nvinfo : EIATTR_MERCURY_ISA_VERSION
	.align		4
        /*0084*/ 	.byte	0x03, 0x5f
        /*0086*/ 	.short	0x0101


	//----- nvinfo : EIATTR_VRC_CTA_INIT_COUNT
	.align		4
        /*0088*/ 	.byte	0x02, 0x4a
	.zero		1
	.zero		1


	//----- nvinfo : EIATTR_EXIT_INSTR_OFFSETS
	.align		4
        /*008c*/ 	.byte	0x04, 0x1c
        /*008e*/ 	.short	(.L_137 - .L_136)


	//   ....[0]....
.L_136:
        /*0090*/ 	.word	0x00000070


	//   ....[1]....
        /*0094*/ 	.word	0x000001c0


	//----- nvinfo : EIATTR_CBANK_PARAM_SIZE
	.align		4
.L_137:
        /*0098*/ 	.byte	0x03, 0x19
        /*009a*/ 	.short	0x002c


	//----- nvinfo : EIATTR_PARAM_CBANK
	.align		4
        /*009c*/ 	.byte	0x04, 0x0a
        /*009e*/ 	.short	(.L_139 - .L_138)
	.align		4
.L_138:
        /*00a0*/ 	.word	index@(.nv.constant0._Z16gpu_glbl_shufflePjS_S_S_jjj)
        /*00a4*/ 	.short	0x0380
        /*00a6*/ 	.short	0x002c


	//----- nvinfo : EIATTR_SW_WAR
	.align		4
.L_139:
        /*00a8*/ 	.byte	0x04, 0x36
        /*00aa*/ 	.short	(.L_141 - .L_140)
.L_140:
        /*00ac*/ 	.word	0x00000008
.L_141:


//--------------------- .nv.info._Z20gpu_radix_sort_localPjS_S_jS_jj --------------------------
	.section	.nv.info._Z20gpu_radix_sort_localPjS_S_jS_jj,"",@"SHT_CUDA_INFO"
	.sectionflags	@""
	.align	4


	//----- nvinfo : EIATTR_CUDA_API_VERSION
	.align		4
        /*0000*/ 	.byte	0x04, 0x37
        /*0002*/ 	.short	(.L_143 - .L_142)
.L_142:
        /*0004*/ 	.word	0x00000082


	//----- nvinfo : EIATTR_KPARAM_INFO
	.align		4
.L_143:
        /*0008*/ 	.byte	0x04, 0x17
        /*000a*/ 	.short	(.L_145 - .L_144)
.L_144:
        /*000c*/ 	.word	0x00000000
        /*0010*/ 	.short	0x0006
        /*0012*/ 	.short	0x002c
        /*0014*/ 	.byte	0x00, 0xf0, 0x11, 0x00


	//----- nvinfo : EIATTR_KPARAM_INFO
	.align		4
.L_145:
        /*0018*/ 	.byte	0x04, 0x17
        /*001a*/ 	.short	(.L_147 - .L_146)
.L_146:
        /*001c*/ 	.word	0x00000000
        /*0020*/ 	.short	0x0005
        /*0022*/ 	.short	0x0028
        /*0024*/ 	.byte	0x00, 0xf0, 0x11, 0x00


	//----- nvinfo : EIATTR_KPARAM_INFO
	.align		4
.L_147:
        /*0028*/ 	.byte	0x04, 0x17
        /*002a*/ 	.short	(.L_149 - .L_148)
.L_148:
        /*002c*/ 	.word	0x00000000
        /*0030*/ 	.short	0x0004
        /*0032*/ 	.short	0x0020
        /*0034*/ 	.byte	0x00, 0xf5, 0x21, 0x00


	//----- nvinfo : EIATTR_KPARAM_INFO
	.align		4
.L_149:
        /*0038*/ 	.byte	0x04, 0x17
        /*003a*/ 	.short	(.L_151 - .L_150)
.L_150:
        /*003c*/ 	.word	0x00000000
        /*0040*/ 	.short	0x0003
        /*0042*/ 	.short	0x0018
        /*0044*/ 	.byte	0x00, 0xf0, 0x11, 0x00


	//----- nvinfo : EIATTR_KPARAM_INFO
	.align		4
.L_151:
        /*0048*/ 	.byte	0x04, 0x17
        /*004a*/ 	.short	(.L_153 - .L_152)
.L_152:
        /*004c*/ 	.word	0x00000000
        /*0050*/ 	.short	0x0002
        /*0052*/ 	.short	0x0010
        /*0054*/ 	.byte	0x00, 0xf5, 0x21, 0x00


	//----- nvinfo : EIATTR_KPARAM_INFO
	.align		4
.L_153:
        /*0058*/ 	.byte	0x04, 0x17
        /*005a*/ 	.short	(.L_155 - .L_154)
.L_154:
        /*005c*/ 	.word	0x00000000
        /*0060*/ 	.short	0x0001
        /*0062*/ 	.short	0x0008
        /*0064*/ 	.byte	0x00, 0xf5, 0x21, 0x00


	//----- nvinfo : EIATTR_KPARAM_INFO
	.align		4
.L_155:
        /*0068*/ 	.byte	0x04, 0x17
        /*006a*/ 	.short	(.L_157 - .L_156)
.L_156:
        /*006c*/ 	.word	0x00000000
        /*0070*/ 	.short	0x0000
        /*0072*/ 	.short	0x0000
        /*0074*/ 	.byte	0x00, 0xf5, 0x21, 0x00


	//----- nvinfo : EIATTR_SPARSE_MMA_MASK
	.align		4
.L_157:
        /*0078*/ 	.byte	0x03, 0x50
        /*007a*/ 	.short	0x0000


	//----- nvinfo : EIATTR_MAXREG_COUNT
	.align		4
        /*007c*/ 	.byte	0x03, 0x1b
        /*007e*/ 	.short	0x00ff


	//----- nvinfo : EIATTR_NUM_BARRIERS
	.align		4
        /*0080*/ 	.byte	0x02, 0x4c
        /*0082*/ 	.byte	0x01
	.zero		1


	//----- nvinfo : EIATTR_MERCURY_ISA_VERSION
	.align		4
        /*0084*/ 	.byte	0x03, 0x5f
        /*0086*/ 	.short	0x0101


	//----- nvinfo : EIATTR_VRC_CTA_INIT_COUNT
	.align		4
        /*0088*/ 	.byte	0x02, 0x4a
	.zero		1
	.zero		1


	//----- nvinfo : EIATTR_EXIT_INSTR_OFFSETS
	.align		4
        /*008c*/ 	.byte	0x04, 0x1c
        /*008e*/ 	.short	(.L_159 - .L_158)


	//   ....[0]....
.L_158:
        /*0090*/ 	.word	0x00000d30


	//   ....[1]....
        /*0094*/ 	.word	0x00000e60


	//----- nvinfo : EIATTR_CRS_STACK_SIZE
	.align		4
.L_159:
        /*0098*/ 	.byte	0x04, 0x1e
        /*009a*/ 	.short	(.L_161 - .L_160)
.L_160:
        /*009c*/ 	.word	0x00000000


	//----- nvinfo : EIATTR_CBANK_PARAM_SIZE
	.align		4
.L_161:
        /*00a0*/ 	.byte	0x03, 0x19
        /*00a2*/ 	.short	0x0030


	//----- nvinfo : EIATTR_PARAM_CBANK
	.align		4
        /*00a4*/ 	.byte	0x04, 0x0a
        /*00a6*/ 	.short	(.L_163 - .L_162)
	.align		4
.L_162:
        /*00a8*/ 	.word	index@(.nv.constant0._Z20gpu_radix_sort_localPjS_S_jS_jj)
        /*00ac*/ 	.short	0x0380
        /*00ae*/ 	.short	0x0030


	//----- nvinfo : EIATTR_SW_WAR
	.align		4
.L_163:
        /*00b0*/ 	.byte	0x04, 0x36
        /*00b2*/ 	.short	(.L_165 - .L_164)
.L_164:
        /*00b4*/ 	.word	0x00000008
.L_165:


//--------------------- .nv.callgraph             --------------------------
	.section	.nv.callgraph,"",@"SHT_CUDA_CALLGRAPH"
	.align	4
	.sectionentsize	8
	.align		4
        /*0000*/ 	.word	0x00000000
	.align		4
        /*0004*/ 	.word	0xffffffff
	.align		4
        /*0008*/ 	.word	0x00000000
	.align		4
        /*000c*/ 	.word	0xfffffffe
	.align		4
        /*0010*/ 	.word	0x00000000
	.align		4
        /*0014*/ 	.word	0xfffffffd
	.align		4
        /*0018*/ 	.word	0x00000000
	.align		4
        /*001c*/ 	.word	0xfffffffc


//--------------------- .nv.constant4             --------------------------
	.section	.nv.constant4,"a",@progbits
	.align	8
	.align		8
.nv.constant4:
        /*0000*/ 	.dword	_ZN34_INTERNAL_c181f5b7_4_k_cu_afa9df7e4cuda3std3__45__cpo5beginE
	.align		8
        /*0008*/ 	.dword	_ZN34_INTERNAL_c181f5b7_4_k_cu_afa9df7e4cuda3std3__45__cpo3endE
	.align		8
        /*0010*/ 	.dword	_ZN34_INTERNAL_c181f5b7_4_k_cu_afa9df7e4cuda3std3__45__cpo6cbeginE
	.align		8
        /*0018*/ 	.dword	_ZN34_INTERNAL_c181f5b7_4_k_cu_afa9df7e4cuda3std3__45__cpo4cendE
	.align		8
        /*0020*/ 	.dword	_ZN34_INTERNAL_c181f5b7_4_k_cu_afa9df7e4cuda3std3__45__cpo6rbeginE
	.align		8
        /*0028*/ 	.dword	_ZN34_INTERNAL_c181f5b7_4_k_cu_afa9df7e4cuda3std3__45__cpo4rendE
	.align		8
        /*0030*/ 	.dword	_ZN34_INTERNAL_c181f5b7_4_k_cu_afa9df7e4cuda3std3__45__cpo7crbeginE
	.align		8
        /*0038*/ 	.dword	_ZN34_INTERNAL_c181f5b7_4_k_cu_afa9df7e4cuda3std3__45__cpo5crendE
	.align		8
        /*0040*/ 	.dword	_ZN34_INTERNAL_c181f5b7_4_k_cu_afa9df7e4cuda3std3__436_GLOBAL__N__c181f5b7_4_k_cu_afa9df7e6ignoreE
	.align		8
        /*0048*/ 	.dword	_ZN34_INTERNAL_c181f5b7_4_k_cu_afa9df7e4cuda3std3__419piecewise_constructE
	.align		8
        /*0050*/ 	.dword	_ZN34_INTERNAL_c181f5b7_4_k_cu_afa9df7e4cuda3std3__48in_placeE
	.align		8
        /*0058*/ 	.dword	_ZN34_INTERNAL_c181f5b7_4_k_cu_afa9df7e4cuda3std3__420unreachable_sentinelE
	.align		8
        /*0060*/ 	.dword	_ZN34_INTERNAL_c181f5b7_4_k_cu_afa9df7e4cuda3std3__47nulloptE
	.align		8
        /*0068*/ 	.dword	_ZN34_INTERNAL_c181f5b7_4_k_cu_afa9df7e4cuda3std3__48unexpectE
	.align		8
        /*0070*/ 	.dword	_ZN34_INTERNAL_c181f5b7_4_k_cu_afa9df7e4cuda3std6ranges3__45__cpo4swapE
	.align		8
        /*0078*/ 	.dword	_ZN34_INTERNAL_c181f5b7_4_k_cu_afa9df7e4cuda3std6ranges3__45__cpo9iter_moveE
	.align		8
        /*0080*/ 	.dword	_ZN34_INTERNAL_c181f5b7_4_k_cu_afa9df7e4cuda3std6ranges3__45__cpo5beginE
	.align		8
        /*0088*/ 	.dword	_ZN34_INTERNAL_c181f5b7_4_k_cu_afa9df7e4cuda3std6ranges3__45__cpo3endE
	.align		8
        /*0090*/ 	.dword	_ZN34_INTERNAL_c181f5b7_4_k_cu_afa9df7e4cuda3std6ranges3__45__cpo6cbeginE
	.align		8
        /*0098*/ 	.dword	_ZN34_INTERNAL_c181f5b7_4_k_cu_afa9df7e4cuda3std6ranges3__45__cpo4cendE
	.align		8
        /*00a0*/ 	.dword	_ZN34_INTERNAL_c181f5b7_4_k_cu_afa9df7e4cuda3std6ranges3__45__cpo7advanceE
	.align		8
        /*00a8*/ 	.dword	_ZN34_INTERNAL_c181f5b7_4_k_cu_afa9df7e4cuda3std6ranges3__45__cpo9iter_swapE
	.align		8
        /*00b0*/ 	.dword	_ZN34_INTERNAL_c181f5b7_4_k_cu_afa9df7e4cuda3std6ranges3__45__cpo4nextE
	.align		8
        /*00b8*/ 	.dword	_ZN34_INTERNAL_c181f5b7_4_k_cu_afa9df7e4cuda3std6ranges3__45__cpo4prevE
	.align		8
        /*00c0*/ 	.dword	_ZN34_INTERNAL_c181f5b7_4_k_cu_afa9df7e4cuda3std6ranges3__45__cpo4dataE
	.align		8
        /*00c8*/ 	.dword	_ZN34_INTERNAL_c181f5b7_4_k_cu_afa9df7e4cuda3std6ranges3__45__cpo5cdataE
	.align		8
        /*00d0*/ 	.dword	_ZN34_INTERNAL_c181f5b7_4_k_cu_afa9df7e4cuda3std6ranges3__45__cpo4sizeE
	.align		8
        /*00d8*/ 	.dword	_ZN34_INTERNAL_c181f5b7_4_k_cu_afa9df7e4cuda3std6ranges3__45__cpo5ssizeE
	.align		8
        /*00e0*/ 	.dword	_ZN34_INTERNAL_c181f5b7_4_k_cu_afa9df7e4cuda3std6ranges3__45__cpo8distanceE
	.align		8
        /*00e8*/ 	.dword	_ZN34_INTERNAL_c181f5b7_4_k_cu_afa9df7e6thrust24THRUST_300001_SM_1000_NS6system6detail10sequential3seqE
	.align		8
        /*00f0*/ 	.dword	_ZN34_INTERNAL_c181f5b7_4_k_cu_afa9df7e6thrust24THRUST_300001_SM_1000_NS12placeholders2_1E
	.align		8
        /*00f8*/ 	.dword	_ZN34_INTERNAL_c181f5b7_4_k_cu_afa9df7e6thrust24THRUST_300001_SM_1000_NS12placeholders2_2E
	.align		8
        /*0100*/ 	.dword	_ZN34_INTERNAL_c181f5b7_4_k_cu_afa9df7e6thrust24THRUST_300001_SM_1000_NS12placeholders2_3E
	.align		8
        /*0108*/ 	.dword	_ZN34_INTERNAL_c181f5b7_4_k_cu_afa9df7e6thrust24THRUST_300001_SM_1000_NS12placeholders2_4E
	.align		8
        /*0110*/ 	.dword	_ZN34_INTERNAL_c181f5b7_4_k_cu_afa9df7e6thrust24THRUST_300001_SM_1000_NS12placeholders2_5E
	.align		8
        /*0118*/ 	.dword	_ZN34_INTERNAL_c181f5b7_4_k_cu_afa9df7e6thrust24THRUST_300001_SM_1000_NS12placeholders2_6E
	.align		8
        /*0120*/ 	.dword	_ZN34_INTERNAL_c181f5b7_4_k_cu_afa9df7e6thrust24THRUST_300001_SM_1000_NS12placeholders2_7E
	.align		8
        /*0128*/ 	.dword	_ZN34_INTERNAL_c181f5b7_4_k_cu_afa9df7e6thrust24THRUST_300001_SM_1000_NS12placeholders2_8E
	.align		8
        /*0130*/ 	.dword	_ZN34_INTERNAL_c181f5b7_4_k_cu_afa9df7e6thrust24THRUST_300001_SM_1000_NS12placeholders2_9E
	.align		8
        /*0138*/ 	.dword	_ZN34_INTERNAL_c181f5b7_4_k_cu_afa9df7e6thrust24THRUST_300001_SM_1000_NS12placeholders3_10E


//--------------------- .text._ZN3cub18CUB_300001_SM_10006detail4scan16DeviceScanKernelINS2_10policy_hubIjjjjN4cuda3std3__44plusIvEEE10Policy1000EPjSC_NS0_13ScanTileStateIjLb1EEES9_NS1_10InputValueIjSC_EEjjLb0EjEEvT0_T1_T2_iT3_T4_T5_ --------------------------
	.section	.text._ZN3cub18CUB_300001_SM_10006detail4scan16DeviceScanKernelINS2_10policy_hubIjjjjN4cuda3std3__44plusIvEEE10Policy1000EPjSC_NS0_13ScanTileStateIjLb1EEES9_NS1_10InputValueIjSC_EEjjLb0EjEEvT0_T1_T2_iT3_T4_T5_,"ax",@progbits
	.align	128
        .global         _ZN3cub18CUB_300001_SM_10006detail4scan16DeviceScanKernelINS2_10policy_hubIjjjjN4cuda3std3__44plusIvEEE10Policy1000EPjSC_NS0_13ScanTileStateIjLb1EEES9_NS1_10InputValueIjSC_EEjjLb0EjEEvT0_T1_T2_iT3_T4_T5_
        .type           _ZN3cub18CUB_300001_SM_10006detail4scan16DeviceScanKernelINS2_10policy_hubIjjjjN4cuda3std3__44plusIvEEE10Policy1000EPjSC_NS0_13ScanTileStateIjLb1EEES9_NS1_10InputValueIjSC_EEjjLb0EjEEvT0_T1_T2_iT3_T4_T5_,@function
        .size           _ZN3cub18CUB_300001_SM_10006detail4scan16DeviceScanKernelINS2_10policy_hubIjjjjN4cuda3std3__44plusIvEEE10Policy1000EPjSC_NS0_13ScanTileStateIjLb1EEES9_NS1_10InputValueIjSC_EEjjLb0EjEEvT0_T1_T2_iT3_T4_T5_,(.L_x_103 - _ZN3cub18CUB_300001_SM_10006detail4scan16DeviceScanKernelINS2_10policy_hubIjjjjN4cuda3std3__44plusIvEEE10Policy1000EPjSC_NS0_13ScanTileStateIjLb1EEES9_NS1_10InputValueIjSC_EEjjLb0EjEEvT0_T1_T2_iT3_T4_T5_)
        .other          _ZN3cub18CUB_300001_SM_10006detail4scan16DeviceScanKernelINS2_10policy_hubIjjjjN4cuda3std3__44plusIvEEE10Policy1000EPjSC_NS0_13ScanTileStateIjLb1EEES9_NS1_10InputValueIjSC_EEjjLb0EjEEvT0_T1_T2_iT3_T4_T5_,@"STO_CUDA_ENTRY STV_DEFAULT"
_ZN3cub18CUB_300001_SM_10006detail4scan16DeviceScanKernelINS2_10policy_hubIjjjjN4cuda3std3__44plusIvEEE10Policy1000EPjSC_NS0_13ScanTileStateIjLb1EEES9_NS1_10InputValueIjSC_EEjjLb0EjEEvT0_T1_T2_iT3_T4_T5_:
.text._ZN3cub18CUB_300001_SM_10006detail4scan16DeviceScanKernelINS2_10policy_hubIjjjjN4cuda3std3__44plusIvEEE10Policy1000EPjSC_NS0_13ScanTileStateIjLb1EEES9_NS1_10InputValueIjSC_EEjjLb0EjEEvT0_T1_T2_iT3_T4_T5_:
[----:B------:R-:W-:Y:S01]  /*0000*/  LDC R1, c[0x0][0x37c] ;  /* 0x0000df00ff017b82 */ /* 0x000fe20000000800 */
[----:B------:R-:W0:Y:S07]  /*0010*/  LDCU UR4, c[0x0][0x3a0] ;  /* 0x00007400ff0477ac */ /* 0x000e2e0008000800 */
[----:B------:R-:W1:Y:S01]  /*0020*/  LDC R38, c[0x0][0x398] ;  /* 0x0000e600ff267b82 */ /* 0x000e620000000800 */
[----:B------:R-:W2:Y:S01]  /*0030*/  LDCU.64 UR8, c[0x0][0x358] ;  /* 0x00006b00ff0877ac */ /* 0x000ea20008000a00 */
[----:B------:R-:W3:Y:S01]  /*0040*/  LDCU UR5, c[0x0][0x3b0] ;  /* 0x00007600ff0577ac */ /* 0x000ee20008000800 */
[----:B0-----:R-:W-:-:S06]  /*0050*/  UPRMT UR4, UR4, 0x7770, URZ ;  /* 0x0000777004047896 */ /* 0x001fcc00080000ff */
[----:B------:R-:W-:-:S13]  /*0060*/  ISETP.NE.AND P0, PT, RZ, UR4, PT ;  /* 0x00000004ff007c0c */ /* 0x000fda000bf05270 */
[----:B------:R-:W2:Y:S02]  /*0070*/  @P0 LDC.64 R2, c[0x0][0x3a8] ;  /* 0x0000ea00ff020b82 */ /* 0x000ea40000000a00 */
[----:B--2---:R0:W5:Y:S06]  /*0080*/  @P0 LDG.E R39, desc[UR8][R2.64] ;  /* 0x0000000802270981 */ /* 0x00416c000c1e1900 */
[----:B------:R-:W1:Y:S02]  /*0090*/  S2UR UR4, SR_CTAID.X ;  /* 0x00000000000479c3 */ /* 0x000e640000002500 */
[----:B-1----:R-:W-:-:S04]  /*00a0*/  VIADD R38, R38, UR4 ;  /* 0x0000000426267c36 */ /* 0x002fc80008000000 */
[----:B------:R-:W-:-:S05]  /*00b0*/  IMAD R5, R38, 0x2100, RZ ;  /* 0x0000210026057824 */ /* 0x000fca00078e02ff */
[----:B---3--:R-:W-:Y:S01]  /*00c0*/  IADD3 R0, PT, PT, -R5, UR5, RZ ;  /* 0x0000000505007c10 */ /* 0x008fe2000fffe1ff */
[----:B------:R-:W1:Y:S03]  /*00d0*/  @!P0 LDC R39, c[0x0][0x3a8] ;  /* 0x0000ea00ff278b82 */ /* 0x000e660000000800 */
[----:B------:R-:W-:-:S13]  /*00e0*/  ISETP.GE.U32.AND P0, PT, R0, 0x2101, PT ;  /* 0x000021010000780c */ /* 0x000fda0003f06070 */
[----:B0-----:R-:W-:Y:S05]  /*00f0*/  @!P0 BRA `(.L_x_0) ;  /* 0x0000001c00848947 */ /* 0x001fea0003800000 */
[----:B------:R-:W0:Y:S01]  /*0100*/  S2R R49, SR_TID.X ;  /* 0x0000000000317919 */ /* 0x000e220000002100 */
[----:B------:R-:W2:Y:S01]  /*0110*/  LDCU.64 UR4, c[0x0][0x380] ;  /* 0x00007000ff0477ac */ /* 0x000ea20008000a00 */
[C---:B0-----:R-:W-:Y:S02]  /*0120*/  LOP3.LUT R0, R49.reuse, 0x1f, RZ, 0xc0, !PT ;  /* 0x0000001f31007812 */ /* 0x041fe400078ec0ff */
[----:B------:R-:W-:-:S05]  /*0130*/  LOP3.LUT R3, R49, 0x3e0, RZ, 0xc0, !PT ;  /* 0x000003e031037812 */ /* 0x000fca00078ec0ff */
[----:B------:R-:W-:-:S05]  /*0140*/  IMAD R0, R3, 0x16, R0 ;  /* 0x0000001603007824 */ /* 0x000fca00078e0200 */
[----:B------:R-:W-:-:S05]  /*0150*/  IADD3 R0, P0, PT, R5, R0, RZ ;  /* 0x0000000005007210 */ /* 0x000fca0007f1e0ff */
[----:B------:R-:W-:Y:S02]  /*0160*/  IMAD.X R3, RZ, RZ, RZ, P0 ;  /* 0x000000ffff037224 */ /* 0x000fe400000e06ff */
[----:B------:R-:W-:-:S03]  /*0170*/  IMAD.SHL.U32 R45, R0, 0x4, RZ ;  /* 0x00000004002d7824 */ /* 0x000fc600078e00ff */
[----:B------:R-:W-:Y:S02]  /*0180*/  SHF.L.U64.HI R3, R0, 0x2, R3 ;  /* 0x0000000200037819 */ /* 0x000fe40000010203 */
[----:B--2---:R-:W-:-:S04]  /*0190*/  IADD3 R4, P0, PT, R45, UR4, RZ ;  /* 0x000000042d047c10 */ /* 0x004fc8000ff1e0ff */
[----:B------:R-:W-:-:S05]  /*01a0*/  IADD3.X R5, PT, PT, R3, UR5, RZ, P0, !PT ;  /* 0x0000000503057c10 */ /* 0x000fca00087fe4ff */
[----:B------:R-:W2:Y:S04]  /*01b0*/  LDG.E R7, desc[UR8][R4.64] ;  /* 0x0000000804077981 */ /* 0x000ea8000c1e1900 */
[----:B------:R-:W3:Y:S04]  /*01c0*/  LDG.E R9, desc[UR8][R4.64+0x80] ;  /* 0x0000800804097981 */ /* 0x000ee8000c1e1900 */
[----:B------:R-:W4:Y:S04]  /*01d0*/  LDG.E R11, desc[UR8][R4.64+0x100] ;  /* 0x00010008040b7981 */ /* 0x000f28000c1e1900 */
        /* <DEDUP_REMOVED lines=18> */
[----:B------:R-:W4:Y:S01]  /*0300*/  LDG.E R18, desc[UR8][R4.64+0xa80] ;  /* 0x000a800804127981 */ /* 0x000f22000c1e1900 */
[----:B------:R-:W0:Y:S01]  /*0310*/  S2UR UR5, SR_CgaCtaId ;  /* 0x00000000000579c3 */ /* 0x000e220000008800 */
[----:B------:R-:W-:Y:S01]  /*0320*/  SHF.R.U32.HI R40, RZ, 0x5, R49 ;  /* 0x00000005ff287819 */ /* 0x000fe20000011631 */
[----:B------:R-:W-:Y:S01]  /*0330*/  UMOV UR4, 0x400 ;  /* 0x0000040000047882 */ /* 0x000fe20000000000 */
[----:B------:R-:W1:Y:S01]  /*0340*/  S2R R47, SR_LANEID ;  /* 0x00000000002f7919 */ /* 0x000e620000000000 */
[----:B------:R-:W-:Y:S01]  /*0350*/  ISETP.NE.AND P0, PT, R38, RZ, PT ;  /* 0x000000ff2600720c */ /* 0x000fe20003f05270 */
[----:B------:R-:W-:Y:S01]  /*0360*/  BSSY.RECONVERGENT B0, `(.L_x_1) ;  /* 0x0000168000007945 */ /* 0x000fe20003800200 */
[----:B0-----:R-:W-:Y:S01]  /*0370*/  ULEA UR4, UR5, UR4, 0x18 ;  /* 0x0000000405047291 */ /* 0x001fe2000f8ec0ff */
[----:B-1----:R-:W-:-:S05]  /*0380*/  IMAD R2, R40, 0x2c0, R47 ;  /* 0x000002c028027824 */ /* 0x002fca00078e022f */
[----:B------:R-:W-:-:S05]  /*0390*/  LEA R2, R2, UR4, 0x2 ;  /* 0x0000000402027c11 */ /* 0x000fca000f8e10ff */
[----:B------:R-:W-:Y:S01]  /*03a0*/  IMAD R0, R47, 0x54, R2 ;  /* 0x000000542f007824 */ /* 0x000fe200078e0202 */
[----:B--2---:R0:W-:Y:S04]  /*03b0*/  STS [R2], R7 ;  /* 0x0000000702007388 */ /* 0x0041e80000000800 */
[----:B---3--:R0:W-:Y:S04]  /*03c0*/  STS [R2+0x80], R9 ;  /* 0x0000800902007388 */ /* 0x0081e80000000800 */
[----:B----4-:R0:W-:Y:S04]  /*03d0*/  STS [R2+0x100], R11 ;  /* 0x0001000b02007388 */ /* 0x0101e80000000800 */
[----:B------:R0:W-:Y:S04]  /*03e0*/  STS [R2+0x180], R13 ;  /* 0x0001800d02007388 */ /* 0x0001e80000000800 */
        /* <DEDUP_REMOVED lines=17> */
[----:B------:R0:W-:Y:S01]  /*0500*/  STS [R2+0xa80], R18 ;  /* 0x000a801202007388 */ /* 0x0001e20000000800 */
[----:B------:R-:W-:-:S03]  /*0510*/  NOP ;  /* 0x0000000000007918 */ /* 0x000fc60000000000 */
[----:B------:R0:W1:Y:S04]  /*0520*/  LDS.64 R4, [R0] ;  /* 0x0000000000047984 */ /* 0x0000680000000a00 */
[----:B------:R0:W2:Y:S04]  /*0530*/  LDS.64 R6, [R0+0x8] ;  /* 0x0000080000067984 */ /* 0x0000a80000000a00 */
[----:B------:R0:W3:Y:S04]  /*0540*/  LDS.64 R8, [R0+0x10] ;  /* 0x0000100000087984 */ /* 0x0000e80000000a00 */
[----:B------:R0:W4:Y:S04]  /*0550*/  LDS.64 R10, [R0+0x18] ;  /* 0x00001800000a7984 */ /* 0x0001280000000a00 */
[----:B------:R0:W0:Y:S04]  /*0560*/  LDS.64 R12, [R0+0x20] ;  /* 0x00002000000c7984 */ /* 0x0000280000000a00 */
[----:B------:R0:W0:Y:S04]  /*0570*/  LDS.64 R14, [R0+0x28] ;  /* 0x00002800000e7984 */ /* 0x0000280000000a00 */
[----:B------:R0:W0:Y:S04]  /*0580*/  LDS.64 R28, [R0+0x30] ;  /* 0x00003000001c7984 */ /* 0x0000280000000a00 */
[----:B------:R0:W0:Y:S04]  /*0590*/  LDS.64 R30, [R0+0x38] ;  /* 0x00003800001e7984 */ /* 0x0000280000000a00 */
[----:B------:R0:W0:Y:S04]  /*05a0*/  LDS.64 R32, [R0+0x40] ;  /* 0x0000400000207984 */ /* 0x0000280000000a00 */
[----:B------:R0:W0:Y:S04]  /*05b0*/  LDS.64 R34, [R0+0x48] ;  /* 0x0000480000227984 */ /* 0x0000280000000a00 */
[----:B------:R0:W0:Y:S01]  /*05c0*/  LDS.64 R36, [R0+0x50] ;  /* 0x0000500000247984 */ /* 0x0000220000000a00 */
[----:B------:R-:W-:Y:S06]  /*05d0*/  BAR.SYNC.DEFER_BLOCKING 0x0 ;  /* 0x0000000000007b1d */ /* 0x000fec0000010000 */
[----:B-1----:R-:W-:Y:S05]  /*05e0*/  @P0 BRA `(.L_x_2) ;  /* 0x00000004001c0947 */ /* 0x002fea0003800000 */
[----:B0-2---:R-:W-:Y:S02]  /*05f0*/  IADD3 R16, PT, PT, R6, R5, R4 ;  /* 0x0000000506107210 */ /* 0x005fe40007ffe004 */
[C---:B------:R-:W-:Y:S02]  /*0600*/  ISETP.NE.AND P1, PT, R47.reuse, 0x1f, PT ;  /* 0x0000001f2f00780c */ /* 0x040fe40003f25270 */
[----:B---3--:R-:W-:Y:S02]  /*0610*/  IADD3 R16, PT, PT, R8, R7, R16 ;  /* 0x0000000708107210 */ /* 0x008fe40007ffe010 */
[----:B------:R-:W-:Y:S02]  /*0620*/  ISETP.NE.AND P2, PT, R47, RZ, PT ;  /* 0x000000ff2f00720c */ /* 0x000fe40003f45270 */
[----:B----4-:R-:W-:-:S04]  /*0630*/  IADD3 R16, PT, PT, R10, R9, R16 ;  /* 0x000000090a107210 */ /* 0x010fc80007ffe010 */
[----:B------:R-:W-:-:S03]  /*0640*/  IADD3 R16, PT, PT, R12, R11, R16 ;  /* 0x0000000b0c107210 */ /* 0x000fc60007ffe010 */
[----:B------:R-:W-:Y:S02]  /*0650*/  @!P1 LEA R43, R40, UR4, 0x2 ;  /* 0x00000004282b9c11 */ /* 0x000fe4000f8e10ff */
[----:B------:R-:W-:-:S04]  /*0660*/  IADD3 R16, PT, PT, R14, R13, R16 ;  /* 0x0000000d0e107210 */ /* 0x000fc80007ffe010 */
[----:B------:R-:W-:-:S04]  /*0670*/  IADD3 R16, PT, PT, R28, R15, R16 ;  /* 0x0000000f1c107210 */ /* 0x000fc80007ffe010 */
[----:B------:R-:W-:-:S04]  /*0680*/  IADD3 R16, PT, PT, R30, R29, R16 ;  /* 0x0000001d1e107210 */ /* 0x000fc80007ffe010 */
[----:B------:R-:W-:-:S04]  /*0690*/  IADD3 R16, PT, PT, R32, R31, R16 ;  /* 0x0000001f20107210 */ /* 0x000fc80007ffe010 */
[----:B------:R-:W-:-:S04]  /*06a0*/  IADD3 R16, PT, PT, R34, R33, R16 ;  /* 0x0000002122107210 */ /* 0x000fc80007ffe010 */
[----:B------:R-:W-:-:S05]  /*06b0*/  IADD3 R16, PT, PT, R36, R35, R16 ;  /* 0x0000002324107210 */ /* 0x000fca0007ffe010 */
[----:B------:R-:W-:-:S05]  /*06c0*/  IMAD.IADD R37, R37, 0x1, R16 ;  /* 0x0000000125257824 */ /* 0x000fca00078e0210 */
[----:B------:R-:W0:Y:S02]  /*06d0*/  SHFL.UP P0, R16, R37, 0x1, RZ ;  /* 0x0420000025107989 */ /* 0x000e2400000000ff */
[----:B0-----:R-:W-:-:S05]  /*06e0*/  @P0 IMAD.IADD R16, R37, 0x1, R16 ;  /* 0x0000000125100824 */ /* 0x001fca00078e0210 */
[----:B------:R-:W0:Y:S02]  /*06f0*/  SHFL.UP P0, R21, R16, 0x2, RZ ;  /* 0x0440000010157989 */ /* 0x000e2400000000ff */
[----:B0-----:R-:W-:-:S05]  /*0700*/  @P0 IMAD.IADD R21, R16, 0x1, R21 ;  /* 0x0000000110150824 */ /* 0x001fca00078e0215 */
[----:B------:R-:W0:Y:S02]  /*0710*/  SHFL.UP P0, R24, R21, 0x4, RZ ;  /* 0x0480000015187989 */ /* 0x000e2400000000ff */
[----:B0-----:R-:W-:-:S05]  /*0720*/  @P0 IMAD.IADD R24, R21, 0x1, R24 ;  /* 0x0000000115180824 */ /* 0x001fca00078e0218 */
[----:B------:R-:W0:Y:S02]  /*0730*/  SHFL.UP P0, R41, R24, 0x8, RZ ;  /* 0x0500000018297989 */ /* 0x000e2400000000ff */
[----:B0-----:R-:W-:-:S05]  /*0740*/  @P0 IMAD.IADD R41, R24, 0x1, R41 ;  /* 0x0000000118290824 */ /* 0x001fca00078e0229 */
[----:B------:R-:W0:Y:S02]  /*0750*/  SHFL.UP P0, R38, R41, 0x10, RZ ;  /* 0x0600000029267989 */ /* 0x000e2400000000ff */
[----:B0-----:R-:W-:Y:S01]  /*0760*/  @P0 IMAD.IADD R38, R41, 0x1, R38 ;  /* 0x0000000129260824 */ /* 0x001fe200078e0226 */
[----:B------:R-:W-:-:S03]  /*0770*/  ISETP.NE.AND P0, PT, R40, 0x2, PT ;  /* 0x000000022800780c */ /* 0x000fc60003f05270 */
[----:B------:R-:W-:Y:S01]  /*0780*/  IMAD.IADD R37, R38, 0x1, -R37 ;  /* 0x0000000126257824 */ /* 0x000fe200078e0a25 */
[----:B------:R-:W-:Y:S01]  /*0790*/  @!P1 STS [R43+0x10], R38 ;  /* 0x000010262b009388 */ /* 0x000fe20000000800 */
[----:B------:R-:W-:Y:S01]  /*07a0*/  BAR.SYNC.DEFER_BLOCKING 0x0 ;  /* 0x0000000000007b1d */ /* 0x000fe20000010000 */
[----:B------:R-:W-:Y:S02]  /*07b0*/  ISETP.NE.AND P1, PT, R40, 0x9, PT ;  /* 0x000000092800780c */ /* 0x000fe40003f25270 */
[----:B------:R-:W-:-:S03]  /*07c0*/  SEL R37, R37, RZ, P2 ;  /* 0x000000ff25257207 */ /* 0x000fc60001000000 */
[----:B------:R-:W0:Y:S04]  /*07d0*/  LDS.128 R16, [UR4+0x10] ;  /* 0x00001004ff107984 */ /* 0x000e280008000c00 */
[----:B------:R-:W1:Y:S04]  /*07e0*/  LDS.128 R20, [UR4+0x20] ;  /* 0x00002004ff147984 */ /* 0x000e680008000c00 */
[----:B------:R-:W2:Y:S01]  /*07f0*/  LDS.128 R24, [UR4+0x30] ;  /* 0x00003004ff187984 */ /* 0x000ea20008000c00 */
[----:B0-----:R-:W-:-:S04]  /*0800*/  IMAD.IADD R17, R16, 0x1, R17 ;  /* 0x0000000110117824 */ /* 0x001fc800078e0211 */
[----:B------:R-:W-:Y:S01]  /*0810*/  IMAD.IADD R18, R18, 0x1, R17 ;  /* 0x0000000112127824 */ /* 0x000fe200078e0211 */
[----:B------:R-:W-:Y:S02]  /*0820*/  SEL R16, R17, R16, !P0 ;  /* 0x0000001011107207 */ /* 0x000fe40004000000 */
[----:B------:R-:W-:Y:S01]  /*0830*/  ISETP.NE.AND P0, PT, R40, 0x3, PT ;  /* 0x000000032800780c */ /* 0x000fe20003f05270 */
[----:B------:R-:W-:-:S03]  /*0840*/  IMAD.IADD R19, R19, 0x1, R18 ;  /* 0x0000000113137824 */ /* 0x000fc600078e0212 */
[----:B------:R-:W-:Y:S01]  /*0850*/  SEL R16, R18, R16, !P0 ;  /* 0x0000001012107207 */ /* 0x000fe20004000000 */
[----:B-1----:R-:W-:Y:S01]  /*0860*/  IMAD.IADD R20, R19, 0x1, R20 ;  /* 0x0000000113147824 */ /* 0x002fe200078e0214 */
[----:B------:R-:W-:-:S03]  /*0870*/  ISETP.NE.AND P0, PT, R40, 0x4, PT ;  /* 0x000000042800780c */ /* 0x000fc60003f05270 */
[----:B------:R-:W-:Y:S01]  /*0880*/  IMAD.IADD R21, R21, 0x1, R20 ;  /* 0x0000000115157824 */ /* 0x000fe200078e0214 */
[----:B------:R-:W-:Y:S02]  /*0890*/  SEL R16, R19, R16, !P0 ;  /* 0x0000001013107207 */ /* 0x000fe40004000000 */
[----:B------:R-:W-:Y:S01]  /*08a0*/  ISETP.NE.AND P0, PT, R40, 0x5, PT ;  /* 0x000000052800780c */ /* 0x000fe20003f05270 */
[----:B------:R-:W-:-:S03]  /*08b0*/  IMAD.IADD R22, R22, 0x1, R21 ;  /* 0x0000000116167824 */ /* 0x000fc600078e0215 */
[----:B------:R-:W-:Y:S01]  /*08c0*/  SEL R16, R20, R16, !P0 ;  /* 0x0000001014107207 */ /* 0x000fe20004000000 */
[----:B------:R-:W-:Y:S01]  /*08d0*/  IMAD.IADD R23, R23, 0x1, R22 ;  /* 0x0000000117177824 */ /* 0x000fe200078e0216 */
[----:B------:R-:W-:-:S03]  /*08e0*/  ISETP.NE.AND P0, PT, R40, 0x6, PT ;  /* 0x000000062800780c */ /* 0x000fc60003f05270 */
[----:B--2---:R-:W-:Y:S01]  /*08f0*/  IMAD.IADD R24, R23, 0x1, R24 ;  /* 0x0000000117187824 */ /* 0x004fe200078e0218 */
[----:B------:R-:W-:Y:S02]  /*0900*/  SEL R16, R21, R16, !P0 ;  /* 0x0000001015107207 */ /* 0x000fe40004000000 */
[----:B------:R-:W-:Y:S01]  /*0910*/  ISETP.NE.AND P0, PT, R40, 0x7, PT ;  /* 0x000000072800780c */ /* 0x000fe20003f05270 */
[----:B------:R-:W-:-:S03]  /*0920*/  IMAD.IADD R25, R25, 0x1, R24 ;  /* 0x0000000119197824 */ /* 0x000fc600078e0218 */
[----:B------:R-:W-:Y:S01]  /*0930*/  SEL R16, R22, R16, !P0 ;  /* 0x0000001016107207 */ /* 0x000fe20004000000 */
[----:B------:R-:W-:Y:S01]  /*0940*/  IMAD.IADD R26, R26, 0x1, R25 ;  /* 0x000000011a1a7824 */ /* 0x000fe200078e0219 */
[----:B------:R-:W-:-:S04]  /*0950*/  ISETP.NE.AND P0, PT, R40, 0x8, PT ;  /* 0x000000082800780c */ /* 0x000fc80003f05270 */
[----:B------:R-:W-:Y:S02]  /*0960*/  SEL R16, R23, R16, !P0 ;  /* 0x0000001017107207 */ /* 0x000fe40004000000 */
[----:B------:R-:W-:Y:S02]  /*0970*/  ISETP.NE.AND P0, PT, R40, 0xa, PT ;  /* 0x0000000a2800780c */ /* 0x000fe40003f05270 */
[----:B------:R-:W-:Y:S02]  /*0980*/  SEL R16, R24, R16, !P1 ;  /* 0x0000001018107207 */ /* 0x000fe40004800000 */
[----:B------:R-:W-:Y:S02]  /*0990*/  ISETP.NE.AND P1, PT, R40, 0xb, PT ;  /* 0x0000000b2800780c */ /* 0x000fe40003f25270 */
[----:B------:R-:W-:Y:S02]  /*09a0*/  SEL R16, R25, R16, !P0 ;  /* 0x0000001019107207 */ /* 0x000fe40004000000 */
[----:B------:R-:W-:-:S02]  /*09b0*/  ISETP.GE.U32.AND P0, PT, R49, 0x20, PT ;  /* 0x000000203100780c */ /* 0x000fc40003f06070 */
[----:B------:R-:W-:Y:S02]  /*09c0*/  SEL R16, R26, R16, !P1 ;  /* 0x000000101a107207 */ /* 0x000fe40004800000 */
[----:B------:R-:W-:Y:S02]  /*09d0*/  ISETP.NE.AND P1, PT, R49, RZ, PT ;  /* 0x000000ff3100720c */ /* 0x000fe40003f25270 */
[----:B------:R-:W-:Y:S02]  /*09e0*/  SEL R16, R16, RZ, P0 ;  /* 0x000000ff10107207 */ /* 0x000fe40000000000 */
[--C-:B-----5:R-:W-:Y:S02]  /*09f0*/  IADD3 R27, PT, PT, R26, R27, R39.reuse ;  /* 0x0000001b1a1b7210 */ /* 0x120fe40007ffe027 */
[----:B------:R-:W-:-:S07]  /*0a00*/  IADD3 R16, PT, PT, R16, R37, R39 ;  /* 0x0000002510107210 */ /* 0x000fce0007ffe027 */
[----:B------:R-:W-:Y:S05]  /*0a10*/  @P1 BRA `(.L_x_3) ;  /* 0x0000000c00f01947 */ /* 0x000fea0003800000 */
[----:B------:R-:W0:Y:S01]  /*0a20*/  LDC.64 R18, c[0x0][0x390] ;  /* 0x0000e400ff127b82 */ /* 0x000e220000000a00 */
[----:B------:R-:W-:-:S05]  /*0a30*/  IMAD.MOV.U32 R26, RZ, RZ, 0x65 ;  /* 0x00000065ff1a7424 */ /* 0x000fca00078e00ff */
[----:B0-----:R0:W-:Y:S01]  /*0a40*/  ST.E.64.STRONG.GPU desc[UR8][R18.64+0x100], R26 ;  /* 0x0001001a12007985 */ /* 0x0011e2000c10fb08 */
[----:B------:R-:W-:Y:S05]  /*0a50*/  BRA `(.L_x_3) ;  /* 0x0000000c00e07947 */ /* 0x000fea0003800000 */
.L_x_2:
        /* <DEDUP_REMOVED lines=20> */
[----:B-----5:R-:W0:Y:S02]  /*0ba0*/  SHFL.UP P0, R39, R24, 0x8, RZ ;  /* 0x0500000018277989 */ /* 0x020e2400000000ff */
[----:B0-----:R-:W-:-:S05]  /*0bb0*/  @P0 IMAD.IADD R39, R24, 0x1, R39 ;  /* 0x0000000118270824 */ /* 0x001fca00078e0227 */
[----:B------:R-:W0:Y:S02]  /*0bc0*/  SHFL.UP P0, R42, R39, 0x10, RZ ;  /* 0x06000000272a7989 */ /* 0x000e2400000000ff */
[----:B0-----:R-:W-:Y:S01]  /*0bd0*/  @P0 IMAD.IADD R42, R39, 0x1, R42 ;  /* 0x00000001272a0824 */ /* 0x001fe200078e022a */
[----:B------:R-:W-:-:S03]  /*0be0*/  ISETP.NE.AND P0, PT, R40, 0x2, PT ;  /* 0x000000022800780c */ /* 0x000fc60003f05270 */
[----:B------:R-:W-:Y:S01]  /*0bf0*/  IMAD.IADD R37, R42, 0x1, -R37 ;  /* 0x000000012a257824 */ /* 0x000fe200078e0a25 */
[----:B------:R-:W-:Y:S01]  /*0c00*/  @!P1 STS [R41+0x10], R42 ;  /* 0x0000102a29009388 */ /* 0x000fe20000000800 */
[----:B------:R-:W-:Y:S01]  /*0c10*/  BAR.SYNC.DEFER_BLOCKING 0x0 ;  /* 0x0000000000007b1d */ /* 0x000fe20000010000 */
[----:B------:R-:W-:-:S05]  /*0c20*/  ISETP.NE.AND P1, PT, R40, 0x9, PT ;  /* 0x000000092800780c */ /* 0x000fca0003f25270 */
[----:B------:R-:W0:Y:S04]  /*0c30*/  LDS.128 R16, [UR4+0x10] ;  /* 0x00001004ff107984 */ /* 0x000e280008000c00 */
[----:B------:R-:W1:Y:S04]  /*0c40*/  LDS.128 R20, [UR4+0x20] ;  /* 0x00002004ff147984 */ /* 0x000e680008000c00 */
[----:B------:R-:W2:Y:S01]  /*0c50*/  LDS.128 R24, [UR4+0x30] ;  /* 0x00003004ff187984 */ /* 0x000ea20008000c00 */
[----:B0-----:R-:W-:-:S04]  /*0c60*/  IMAD.IADD R17, R16, 0x1, R17 ;  /* 0x0000000110117824 */ /* 0x001fc800078e0211 */
[----:B------:R-:W-:Y:S01]  /*0c70*/  IMAD.IADD R18, R18, 0x1, R17 ;  /* 0x0000000112127824 */ /* 0x000fe200078e0211 */
[----:B------:R-:W-:Y:S02]  /*0c80*/  SEL R16, R17, R16, !P0 ;  /* 0x0000001011107207 */ /* 0x000fe40004000000 */
[----:B------:R-:W-:Y:S01]  /*0c90*/  ISETP.NE.AND P0, PT, R40, 0x3, PT ;  /* 0x000000032800780c */ /* 0x000fe20003f05270 */
[----:B------:R-:W-:Y:S01]  /*0ca0*/  IMAD.IADD R19, R19, 0x1, R18 ;  /* 0x0000000113137824 */ /* 0x000fe200078e0212 */
[----:B------:R-:W-:Y:S02]  /*0cb0*/  SEL R17, R37, RZ, P2 ;  /* 0x000000ff25117207 */ /* 0x000fe40001000000 */
        /* <DEDUP_REMOVED lines=16> */
[----:B------:R-:W-:-:S03]  /*0dc0*/  ISETP.NE.AND P0, PT, R40, 0x8, PT ;  /* 0x000000082800780c */ /* 0x000fc60003f05270 */
[----:B------:R-:W-:Y:S01]  /*0dd0*/  IMAD.IADD R27, R27, 0x1, R26 ;  /* 0x000000011b1b7824 */ /* 0x000fe200078e021a */
[----:B------:R-:W-:Y:S02]  /*0de0*/  SEL R16, R23, R16, !P0 ;  /* 0x0000001017107207 */ /* 0x000fe40004000000 */
[----:B------:R-:W-:Y:S02]  /*0df0*/  ISETP.NE.AND P0, PT, R40, 0xa, PT ;  /* 0x0000000a2800780c */ /* 0x000fe40003f05270 */
[----:B------:R-:W-:Y:S02]  /*0e00*/  SEL R16, R24, R16, !P1 ;  /* 0x0000001018107207 */ /* 0x000fe40004800000 */
[----:B------:R-:W-:Y:S02]  /*0e10*/  ISETP.NE.AND P1, PT, R40, 0xb, PT ;  /* 0x0000000b2800780c */ /* 0x000fe40003f25270 */
[----:B------:R-:W-:Y:S02]  /*0e20*/  SEL R16, R25, R16, !P0 ;  /* 0x0000001019107207 */ /* 0x000fe40004000000 */
[----:B------:R-:W-:-:S02]  /*0e30*/  ISETP.GT.U32.AND P0, PT, R49, 0x1f, PT ;  /* 0x0000001f3100780c */ /* 0x000fc40003f04070 */
[----:B------:R-:W-:Y:S02]  /*0e40*/  SEL R16, R26, R16, !P1 ;  /* 0x000000101a107207 */ /* 0x000fe40004800000 */
[----:B------:R-:W-:-:S03]  /*0e50*/  ISETP.GE.U32.AND P1, PT, R49, 0x20, PT ;  /* 0x000000203100780c */ /* 0x000fc60003f26070 */
[----:B------:R-:W-:-:S05]  /*0e60*/  IMAD.IADD R16, R16, 0x1, R17 ;  /* 0x0000000110107824 */ /* 0x000fca00078e0211 */
[----:B------:R-:W-:Y:S01]  /*0e70*/  SEL R46, R37, R16, !P1 ;  /* 0x00000010252e7207 */ /* 0x000fe20004800000 */
[----:B------:R-:W-:Y:S06]  /*0e80*/  @P0 BRA `(.L_x_4) ;  /* 0x0000000800b00947 */ /* 0x000fec0003800000 */
[----:B------:R-:W0:Y:S01]  /*0e90*/  LDC.64 R16, c[0x0][0x390] ;  /* 0x0000e400ff107b82 */ /* 0x000e220000000a00 */
[----:B------:R-:W-:Y:S02]  /*0ea0*/  ISETP.NE.AND P1, PT, R49, RZ, PT ;  /* 0x000000ff3100720c */ /* 0x000fe40003f25270 */
[----:B------:R-:W-:-:S05]  /*0eb0*/  LOP3.LUT R21, RZ, R49, RZ, 0x33, !PT ;  /* 0x00000031ff157212 */ /* 0x000fca00078e33ff */
[----:B------:R-:W-:-:S06]  /*0ec0*/  IMAD.IADD R21, R38, 0x1, R21 ;  /* 0x0000000126157824 */ /* 0x000fcc00078e0215 */
[----:B------:R-:W-:Y:S01]  /*0ed0*/  @!P1 IMAD.MOV.U32 R26, RZ, RZ, 0x64 ;  /* 0x00000064ff1a9424 */ /* 0x000fe200078e00ff */
[----:B------:R1:W-:Y:S01]  /*0ee0*/  @!P1 STS [UR4+0xc], R27 ;  /* 0x00000c1bff009988 */ /* 0x0003e20008000804 */
[----:B0-----:R-:W-:-:S04]  /*0ef0*/  IMAD.WIDE R24, R38, 0x8, R16 ;  /* 0x0000000826187825 */ /* 0x001fc800078e0210 */
[----:B------:R-:W-:Y:S01]  /*0f00*/  IMAD.WIDE R16, R21, 0x8, R16 ;  /* 0x0000000815107825 */ /* 0x000fe200078e0210 */
[----:B------:R1:W-:Y:S01]  /*0f10*/  @!P1 ST.E.64.STRONG.GPU desc[UR8][R24.64+0x100], R26 ;  /* 0x0001001a18009985 */ /* 0x0003e2000c10fb08 */
[----:B------:R-:W-:Y:S05]  /*0f20*/  NANOSLEEP 0x33e ;  /* 0x0000033e0000795d */ /* 0x000fea0003800000 */
[----:B------:R-:W2:Y:S01]  /*0f30*/  LD.E.64.STRONG.GPU R40, desc[UR8][R16.64+0x100] ;  /* 0x0001000810287980 */ /* 0x000ea2000c10fb00 */
[----:B------:R-:W-:Y:S01]  /*0f40*/  UMOV UR5, 0xffffffff ;  /* 0xffffffff00057882 */ /* 0x000fe20000000000 */
[----:B--2---:R-:W-:Y:S02]  /*0f50*/  ISETP.NE.AND P0, PT, R40, 0x63, PT ;  /* 0x000000632800780c */ /* 0x004fe40003f05270 */
[----:B-1----:R-:W-:Y:S11]  /*0f60*/  BRA.DIV UR5, `(.L_x_5) ;  /* 0x00000036053c7947 */ /* 0x002ff6000b800000 */
[----:B------:R-:W-:-:S13]  /*0f70*/  VOTE.ANY P0, !P0 ;  /* 0x0000000000ff7806 */ /* 0x000fda0004000100 */
.L_x_34:
[----:B------:R-:W-:Y:S05]  /*0f80*/  @!P0 BRA `(.L_x_6) ;  /* 0x0000000000748947 */ /* 0x000fea0003800000 */
[----:B------:R-:W-:-:S07]  /*0f90*/  IMAD.MOV.U32 R20, RZ, RZ, 0x3b8 ;  /* 0x000003b8ff147424 */ /* 0x000fce00078e00ff */
.L_x_8:
[----:B------:R-:W-:Y:S02]  /*0fa0*/  VIADD R23, R20, 0x1 ;  /* 0x0000000114177836 */ /* 0x000fe40000000000 */
[----:B------:R-:W-:Y:S02]  /*0fb0*/  IMAD R38, R38, 0x41a7, RZ ;  /* 0x000041a726267824 */ /* 0x000fe400078e02ff */
[----:B------:R-:W0:Y:S01]  /*0fc0*/  I2F.U32.RP R22, R23 ;  /* 0x0000001700167306 */ /* 0x000e220000209000 */
[----:B------:R-:W-:Y:S01]  /*0fd0*/  IMAD.MOV R37, RZ, RZ, -R23 ;  /* 0x000000ffff257224 */ /* 0x000fe200078e0a17 */
[----:B------:R-:W-:Y:S02]  /*0fe0*/  ISETP.NE.U32.AND P2, PT, R23, RZ, PT ;  /* 0x000000ff1700720c */ /* 0x000fe40003f45070 */
[----:B------:R-:W-:-:S04]  /*0ff0*/  LOP3.LUT R38, R38, 0x7fffffff, RZ, 0xc0, !PT ;  /* 0x7fffffff26267812 */ /* 0x000fc800078ec0ff */
[----:B0-----:R-:W0:Y:S02]  /*1000*/  MUFU.RCP R22, R22 ;  /* 0x0000001600167308 */ /* 0x001e240000001000 */
[----:B0-----:R-:W-:-:S06]  /*1010*/  VIADD R18, R22, 0xffffffe ;  /* 0x0ffffffe16127836 */ /* 0x001fcc0000000000 */
[----:B------:R0:W1:Y:S02]  /*1020*/  F2I.FTZ.U32.TRUNC.NTZ R19, R18 ;  /* 0x0000001200137305 */ /* 0x000064000021f000 */
[----:B0-----:R-:W-:Y:S02]  /*1030*/  IMAD.MOV.U32 R18, RZ, RZ, RZ ;  /* 0x000000ffff127224 */ /* 0x001fe400078e00ff */
[----:B-1----:R-:W-:-:S04]  /*1040*/  IMAD R37, R37, R19, RZ ;  /* 0x0000001325257224 */ /* 0x002fc800078e02ff */
[----:B------:R-:W-:-:S06]  /*1050*/  IMAD.HI.U32 R19, R19, R37, R18 ;  /* 0x0000002513137227 */ /* 0x000fcc00078e0012 */
[----:B------:R-:W-:-:S04]  /*1060*/  IMAD.HI.U32 R19, R19, R38, RZ ;  /* 0x0000002613137227 */ /* 0x000fc800078e00ff */
[----:B------:R-:W-:-:S04]  /*1070*/  IMAD.MOV R19, RZ, RZ, -R19 ;  /* 0x000000ffff137224 */ /* 0x000fc800078e0a13 */
[----:B------:R-:W-:-:S05]  /*1080*/  IMAD R22, R23, R19, R38 ;  /* 0x0000001317167224 */ /* 0x000fca00078e0226 */
[----:B------:R-:W-:-:S13]  /*1090*/  ISETP.GE.U32.AND P0, PT, R22, R23, PT ;  /* 0x000000171600720c */ /* 0x000fda0003f06070 */
[----:B------:R-:W-:-:S05]  /*10a0*/  @P0 IMAD.IADD R22, R22, 0x1, -R23 ;  /* 0x0000000116160824 */ /* 0x000fca00078e0a17 */
[----:B------:R-:W-:-:S13]  /*10b0*/  ISETP.GE.U32.AND P0, PT, R22, R23, PT ;  /* 0x000000171600720c */ /* 0x000fda0003f06070 */
[----:B------:R-:W-:Y:S01]  /*10c0*/  @P0 IMAD.IADD R22, R22, 0x1, -R23 ;  /* 0x0000000116160824 */ /* 0x000fe200078e0a17 */
[----:B------:R-:W-:-:S04]  /*10d0*/  @!P2 LOP3.LUT R22, RZ, R23, RZ, 0x33, !PT ;  /* 0x00000017ff16a212 */ /* 0x000fc800078e33ff */
[----:B------:R-:W-:Y:S05]  /*10e0*/  NANOSLEEP R22 ;  /* 0x000000160000735d */ /* 0x000fea0003800000 */
[----:B------:R-:W2:Y:S01]  /*10f0*/  LD.E.64.STRONG.GPU R40, desc[UR8][R16.64+0x100] ;  /* 0x0001000810287980 */ /* 0x000ea2000c10fb00 */
[----:B------:R-:W-:Y:S01]  /*1100*/  UMOV UR5, 0xffffffff ;  /* 0xffffffff00057882 */ /* 0x000fe20000000000 */
[----:B------:R-:W-:Y:S02]  /*1110*/  SHF.R.U32.HI R20, RZ, 0x1, R20 ;  /* 0x00000001ff147819 */ /* 0x000fe40000011614 */
[----:B--2---:R-:W-:Y:S01]  /*1120*/  ISETP.NE.AND P0, PT, R40, 0x63, PT ;  /* 0x000000632800780c */ /* 0x004fe20003f05270 */
[----:B------:R-:W-:-:S12]  /*1130*/  BRA.DIV UR5, `(.L_x_7) ;  /* 0x0000003205e87947 */ /* 0x000fd8000b800000 */
[----:B------:R-:W-:-:S13]  /*1140*/  VOTE.ANY P0, !P0 ;  /* 0x0000000000ff7806 */ /* 0x000fda0004000100 */
.L_x_37:
[----:B------:R-:W-:Y:S05]  /*1150*/  @P0 BRA `(.L_x_8) ;  /* 0xfffffffc00900947 */ /* 0x000fea000383ffff */
.L_x_6:
[----:B------:R-:W-:Y:S01]  /*1160*/  UMOV UR5, 0xffffffff ;  /* 0xffffffff00057882 */ /* 0x000fe20000000000 */
[----:B------:R-:W-:Y:S02]  /*1170*/  ISETP.NE.AND P0, PT, R40, 0x65, PT ;  /* 0x000000652800780c */ /* 0x000fe40003f05270 */
[----:B------:R-:W-:Y:S11]  /*1180*/  BRA.DIV UR5, `(.L_x_9) ;  /* 0x0000003205f47947 */ /* 0x000ff6000b800000 */
[----:B------:R-:W0:Y:S01]  /*1190*/  S2R R48, SR_GEMASK ;  /* 0x0000000000307919 */ /* 0x000e220000003c00 */
[----:B------:R-:W-:Y:S01]  /*11a0*/  VOTE.ANY R19, PT, !P0 ;  /* 0x0000000000137806 */ /* 0x000fe200040e0100 */
[C---:B------:R-:W-:Y:S01]  /*11b0*/  VIADD R22, R47.reuse, 0x2 ;  /* 0x000000022f167836 */ /* 0x040fe20000000000 */
[----:B------:R-:W1:Y:S01]  /*11c0*/  LDC.64 R42, c[0x0][0x390] ;  /* 0x0000e400ff2a7b82 */ /* 0x000e620000000a00 */
[C---:B------:R-:W-:Y:S02]  /*11d0*/  VIADD R23, R47.reuse, 0x4 ;  /* 0x000000042f177836 */ /* 0x040fe40000000000 */
[----:B------:R-:W-:Y:S01]  /*11e0*/  VIADD R26, R47, 0x8 ;  /* 0x000000082f1a7836 */ /* 0x000fe20000000000 */
[----:B-1----:R-:W-:Y:S02]  /*11f0*/  IADD3 R42, P3, PT, R42, 0x100, RZ ;  /* 0x000001002a2a7810 */ /* 0x002fe40007f7e0ff */
[----:B0-----:R-:W-:-:S03]  /*1200*/  LOP3.LUT R19, R19, 0x80000000, R48, 0xec, !PT ;  /* 0x8000000013137812 */ /* 0x001fc600078eec30 */
[----:B------:R-:W-:Y:S02]  /*1210*/  IMAD.X R43, RZ, RZ, R43, P3 ;  /* 0x000000ffff2b7224 */ /* 0x000fe400018e062b */
[----:B------:R-:W-:-:S05]  /*1220*/  VIADD R16, R19, 0xffffffff ;  /* 0xffffffff13107836 */ /* 0x000fca0000000000 */
[----:B------:R-:W-:-:S06]  /*1230*/  LOP3.LUT R16, R19, R16, RZ, 0xc, !PT ;  /* 0x0000001013107212 */ /* 0x000fcc00078e0cff */
[----:B------:R-:W0:Y:S02]  /*1240*/  POPC R16, R16 ;  /* 0x0000001000107309 */ /* 0x000e240000000000 */
[----:B0-----:R-:W0:Y:S01]  /*1250*/  SHFL.DOWN PT, R20, R41, 0x1, R16 ;  /* 0x0820000029147989 */ /* 0x001e2200000e0010 */
[----:B------:R-:W-:-:S04]  /*1260*/  ISETP.GE.AND P0, PT, R47, R16, PT ;  /* 0x000000102f00720c */ /* 0x000fc80003f06270 */
[----:B0-----:R-:W-:Y:S02]  /*1270*/  SEL R20, R20, RZ, !P0 ;  /* 0x000000ff14147207 */ /* 0x001fe40004000000 */
[----:B------:R-:W-:-:S03]  /*1280*/  ISETP.GT.AND P0, PT, R22, R16, PT ;  /* 0x000000101600720c */ /* 0x000fc60003f04270 */
[----:B------:R-:W-:-:S05]  /*1290*/  IMAD.IADD R37, R20, 0x1, R41 ;  /* 0x0000000114257824 */ /* 0x000fca00078e0229 */
[----:B------:R-:W0:Y:S02]  /*12a0*/  SHFL.DOWN PT, R20, R37, 0x2, R16 ;  /* 0x0840000025147989 */ /* 0x000e2400000e0010 */
[----:B0-----:R-:W-:Y:S02]  /*12b0*/  SEL R20, R20, RZ, !P0 ;  /* 0x000000ff14147207 */ /* 0x001fe40004000000 */
[----:B------:R-:W-:-:S03]  /*12c0*/  ISETP.GT.AND P0, PT, R23, R16, PT ;  /* 0x000000101700720c */ /* 0x000fc60003f04270 */
[----:B------:R-:W-:Y:S02]  /*12d0*/  IMAD.IADD R39, R37, 0x1, R20 ;  /* 0x0000000125277824 */ /* 0x000fe400078e0214 */
[----:B------:R-:W-:-:S03]  /*12e0*/  VIADD R37, R47, 0x10 ;  /* 0x000000102f257836 */ /* 0x000fc60000000000 */
[----:B------:R-:W0:Y:S02]  /*12f0*/  SHFL.DOWN PT, R20, R39, 0x4, R16 ;  /* 0x0880000027147989 */ /* 0x000e2400000e0010 */
[-C--:B------:R-:W-:Y:S02]  /*1300*/  ISETP.GT.AND P2, PT, R37, R16.reuse, PT ;  /* 0x000000102500720c */ /* 0x080fe40003f44270 */
[----:B0-----:R-:W-:Y:S02]  /*1310*/  SEL R20, R20, RZ, !P0 ;  /* 0x000000ff14147207 */ /* 0x001fe40004000000 */
[----:B------:R-:W-:-:S03]  /*1320*/  ISETP.GT.AND P0, PT, R26, R16, PT ;  /* 0x000000101a00720c */ /* 0x000fc60003f04270 */
[----:B------:R-:W-:-:S05]  /*1330*/  IMAD.IADD R51, R39, 0x1, R20 ;  /* 0x0000000127337824 */ /* 0x000fca00078e0214 */
[----:B------:R-:W0:Y:S02]  /*1340*/  SHFL.DOWN PT, R20, R51, 0x8, R16 ;  /* 0x0900000033147989 */ /* 0x000e2400000e0010 */
[----:B0-----:R-:W-:Y:S02]  /*1350*/  SEL R20, R20, RZ, !P0 ;  /* 0x000000ff14147207 */ /* 0x001fe40004000000 */
[----:B------:R-:W-:-:S03]  /*1360*/  ISETP.NE.AND P0, PT, R40, 0x65, PT ;  /* 0x000000652800780c */ /* 0x000fc60003f05270 */
[----:B------:R-:W-:-:S05]  /*1370*/  IMAD.IADD R41, R51, 0x1, R20 ;  /* 0x0000000133297824 */ /* 0x000fca00078e0214 */
[----:B------:R-:W0:Y:S05]  /*1380*/  SHFL.DOWN PT, R20, R41, 0x10, R16 ;  /* 0x0a00000029147989 */ /* 0x000e2a00000e0010 */
[----:B------:R-:W-:Y:S02]  /*1390*/  VOTE.ALL P0, P0 ;  /* 0x0000000000ff7806 */ /* 0x000fe40000000000 */
[----:B0-----:R-:W-:-:S05]  /*13a0*/  SEL R20, R20, RZ, !P2 ;  /* 0x000000ff14147207 */ /* 0x001fca0005000000 */
[----:B------:R-:W-:-:S07]  /*13b0*/  IMAD.IADD R39, R41, 0x1, R20 ;  /* 0x0000000129277824 */ /* 0x000fce00078e0214 */
.L_x_46:
[----:B------:R-:W-:Y:S05]  /*13c0*/  @!P0 BRA `(.L_x_10) ;  /* 0x0000000400248947 */ /* 0x000fea0003800000 */
[----:B------:R-:W-:-:S07]  /*13d0*/  IMAD.MOV.U32 R44, RZ, RZ, 0x3b8 ;  /* 0x000003b8ff2c7424 */ /* 0x000fce00078e00ff */
.L_x_16:
[----:B------:R-:W-:Y:S02]  /*13e0*/  IMAD.MOV.U32 R16, RZ, RZ, R42 ;  /* 0x000000ffff107224 */ /* 0x000fe400078e002a */
[----:B------:R-:W-:Y:S02]  /*13f0*/  IMAD.MOV.U32 R17, RZ, RZ, R43 ;  /* 0x000000ffff117224 */ /* 0x000fe400078e002b */
[----:B------:R-:W-:-:S05]  /*1400*/  IMAD.WIDE R16, R21, 0x8, R16 ;  /* 0x0000000815107825 */ /* 0x000fca00078e0210 */
[----:B------:R-:W2:Y:S01]  /*1410*/  LD.E.64.STRONG.GPU R40, desc[UR8][R16.64+-0x100] ;  /* 0xffff000810287980 */ /* 0x000ea2000c10fb00 */
[----:B------:R-:W-:Y:S05]  /*1420*/  YIELD ;  /* 0x0000000000007946 */ /* 0x000fea0003800000 */
[----:B------:R-:W-:Y:S01]  /*1430*/  UMOV UR5, 0xffffffff ;  /* 0xffffffff00057882 */ /* 0x000fe20000000000 */
[----:B------:R-:W-:Y:S02]  /*1440*/  SHF.R.U32.HI R44, RZ, 0x1, R44 ;  /* 0x00000001ff2c7819 */ /* 0x000fe4000001162c */
[----:B--2---:R-:W-:Y:S01]  /*1450*/  ISETP.NE.AND P0, PT, R40, 0x63, PT ;  /* 0x000000632800780c */ /* 0x004fe20003f05270 */
[----:B------:R-:W-:-:S12]  /*1460*/  BRA.DIV UR5, `(.L_x_11) ;  /* 0x0000003605407947 */ /* 0x000fd8000b800000 */
[----:B------:R-:W-:-:S13]  /*1470*/  VOTE.ANY P0, !P0 ;  /* 0x0000000000ff7806 */ /* 0x000fda0004000100 */
.L_x_49:
[----:B------:R-:W-:Y:S05]  /*1480*/  @!P0 BRA `(.L_x_12) ;  /* 0x0000000000748947 */ /* 0x000fea0003800000 */
[----:B------:R-:W-:-:S07]  /*1490*/  IMAD.MOV.U32 R20, RZ, RZ, R44 ;  /* 0x000000ffff147224 */ /* 0x000fce00078e002c */
.L_x_14:
        /* <DEDUP_REMOVED lines=27> */
.L_x_52:
[----:B------:R-:W-:Y:S05]  /*1650*/  @P0 BRA `(.L_x_14) ;  /* 0xfffffffc00900947 */ /* 0x000fea000383ffff */
.L_x_12:
[----:B------:R-:W-:Y:S01]  /*1660*/  UMOV UR5, 0xffffffff ;  /* 0xffffffff00057882 */ /* 0x000fe20000000000 */
[----:B------:R-:W-:Y:S02]  /*1670*/  ISETP.NE.AND P0, PT, R40, 0x65, PT ;  /* 0x000000652800780c */ /* 0x000fe40003f05270 */
[----:B------:R-:W-:Y:S11]  /*1680*/  BRA.DIV UR5, `(.L_x_15) ;  /* 0x0000003205f87947 */ /* 0x000ff6000b800000 */
[----:B------:R-:W-:Y:S01]  /*1690*/  VOTE.ANY R19, PT, !P0 ;  /* 0x0000000000137806 */ /* 0x000fe200040e0100 */
[----:B------:R-:W-:-:S03]  /*16a0*/  VIADD R21, R21, 0xffffffe0 ;  /* 0xffffffe015157836 */ /* 0x000fc60000000000 */
[----:B------:R-:W-:-:S05]  /*16b0*/  LOP3.LUT R19, R19, 0x80000000, R48, 0xec, !PT ;  /* 0x8000000013137812 */ /* 0x000fca00078eec30 */
[----:B------:R-:W-:-:S05]  /*16c0*/  VIADD R16, R19, 0xffffffff ;  /* 0xffffffff13107836 */ /* 0x000fca0000000000 */
[----:B------:R-:W-:-:S06]  /*16d0*/  LOP3.LUT R16, R19, R16, RZ, 0xc, !PT ;  /* 0x0000001013107212 */ /* 0x000fcc00078e0cff */
[----:B------:R-:W0:Y:S02]  /*16e0*/  POPC R16, R16 ;  /* 0x0000001000107309 */ /* 0x000e240000000000 */
[----:B0-----:R-:W0:Y:S01]  /*16f0*/  SHFL.DOWN PT, R20, R41, 0x1, R16 ;  /* 0x0820000029147989 */ /* 0x001e2200000e0010 */
[-C--:B------:R-:W-:Y:S02]  /*1700*/  ISETP.GE.AND P0, PT, R47, R16.reuse, PT ;  /* 0x000000102f00720c */ /* 0x080fe40003f06270 */
[-C--:B------:R-:W-:Y:S02]  /*1710*/  ISETP.GT.AND P2, PT, R37, R16.reuse, PT ;  /* 0x000000102500720c */ /* 0x080fe40003f44270 */
[----:B0-----:R-:W-:Y:S02]  /*1720*/  SEL R20, R20, RZ, !P0 ;  /* 0x000000ff14147207 */ /* 0x001fe40004000000 */
[----:B------:R-:W-:-:S03]  /*1730*/  ISETP.GT.AND P0, PT, R22, R16, PT ;  /* 0x000000101600720c */ /* 0x000fc60003f04270 */
[----:B------:R-:W-:-:S05]  /*1740*/  IMAD.IADD R51, R20, 0x1, R41 ;  /* 0x0000000114337824 */ /* 0x000fca00078e0229 */
[----:B------:R-:W0:Y:S02]  /*1750*/  SHFL.DOWN PT, R20, R51, 0x2, R16 ;  /* 0x0840000033147989 */ /* 0x000e2400000e0010 */
        /* <DEDUP_REMOVED lines=13> */
[----:B0-----:R-:W-:-:S04]  /*1830*/  SEL R20, R20, RZ, !P2 ;  /* 0x000000ff14147207 */ /* 0x001fc80005000000 */
[----:B------:R-:W-:-:S07]  /*1840*/  IADD3 R39, PT, PT, R50, R20, R39 ;  /* 0x0000001432277210 */ /* 0x000fce0007ffe027 */
.L_x_61:
[----:B------:R-:W-:Y:S05]  /*1850*/  @P0 BRA `(.L_x_16) ;  /* 0xfffffff800e00947 */ /* 0x000fea000383ffff */
.L_x_10:
[----:B------:R-:W-:Y:S01]  /*1860*/  ISETP.NE.AND P0, PT, R47, RZ, PT ;  /* 0x000000ff2f00720c */ /* 0x000fe20003f05270 */
[----:B------:R-:W0:Y:S01]  /*1870*/  @!P1 S2R R17, SR_CgaCtaId ;  /* 0x0000000000119919 */ /* 0x000e220000008800 */
[----:B------:R-:W-:Y:S01]  /*1880*/  @!P1 MOV R16, 0x400 ;  /* 0x0000040000109802 */ /* 0x000fe20000000f00 */
[----:B------:R-:W-:Y:S02]  /*1890*/  @!P1 IMAD.IADD R27, R27, 0x1, R39 ;  /* 0x000000011b1b9824 */ /* 0x000fe400078e0227 */
[----:B------:R-:W-:-:S05]  /*18a0*/  @!P1 IMAD.MOV.U32 R26, RZ, RZ, 0x65 ;  /* 0x00000065ff1a9424 */ /* 0x000fca00078e00ff */
[----:B------:R1:W-:Y:S03]  /*18b0*/  @!P1 ST.E.64.STRONG.GPU desc[UR8][R24.64+0x100], R26 ;  /* 0x0001001a18009985 */ /* 0x0003e6000c10fb08 */
[----:B------:R-:W-:Y:S01]  /*18c0*/  @!P0 MOV R19, 0x400 ;  /* 0x0000040000138802 */ /* 0x000fe20000000f00 */
[----:B------:R-:W2:Y:S01]  /*18d0*/  @!P0 S2R R20, SR_CgaCtaId ;  /* 0x0000000000148919 */ /* 0x000ea20000008800 */
[----:B0-----:R-:W-:Y:S01]  /*18e0*/  @!P1 LEA R18, R17, R16, 0x18 ;  /* 0x0000001011129211 */ /* 0x001fe200078ec0ff */
[----:B------:R-:W-:Y:S02]  /*18f0*/  IMAD.MOV.U32 R16, RZ, RZ, R46 ;  /* 0x000000ffff107224 */ /* 0x000fe400078e002e */
[----:B------:R-:W-:Y:S02]  /*1900*/  @!P0 IMAD.MOV.U32 R16, RZ, RZ, R39 ;  /* 0x000000ffff108224 */ /* 0x000fe400078e0027 */
[----:B------:R1:W-:Y:S04]  /*1910*/  @!P1 STS [R18+0x8], R27 ;  /* 0x0000081b12009388 */ /* 0x0003e80000000800 */
[----:B------:R1:W-:Y:S01]  /*1920*/  @!P1 STS [R18+0x4], R39 ;  /* 0x0000042712009388 */ /* 0x0003e20000000800 */
[----:B--2---:R-:W-:-:S05]  /*1930*/  @!P0 LEA R20, R20, R19, 0x18 ;  /* 0x0000001314148211 */ /* 0x004fca00078ec0ff */
[----:B------:R1:W-:Y:S02]  /*1940*/  @!P0 STS [R20+0x4c], R39 ;  /* 0x00004c2714008388 */ /* 0x0003e40000000800 */
.L_x_4:
[----:B------:R-:W-:Y:S05]  /*1950*/  WARPSYNC.ALL ;  /* 0x0000000000007948 */ /* 0x000fea0003800000 */
[----:B------:R-:W0:Y:S08]  /*1960*/  S2UR UR6, SR_CgaCtaId ;  /* 0x00000000000679c3 */ /* 0x000e300000008800 */
[----:B------:R-:W-:Y:S01]  /*1970*/  BAR.SYNC.DEFER_BLOCKING 0x0 ;  /* 0x0000000000007b1d */ /* 0x000fe20000010000 */
[----:B------:R-:W-:-:S05]  /*1980*/  ISETP.NE.AND P0, PT, R49, RZ, PT ;  /* 0x000000ff3100720c */ /* 0x000fca0003f05270 */
[----:B------:R-:W-:Y:S02]  /*1990*/  UMOV UR5, 0x400 ;  /* 0x0000040000057882 */ /* 0x000fe40000000000 */
[----:B0-----:R-:W-:-:S09]  /*19a0*/  ULEA UR5, UR6, UR5, 0x18 ;  /* 0x0000000506057291 */ /* 0x001fd2000f8ec0ff */
[----:B------:R-:W0:Y:S02]  /*19b0*/  LDS R17, [UR5+0x4c] ;  /* 0x00004c05ff117984 */ /* 0x000e240008000800 */
[----:B0-----:R-:W-:-:S05]  /*19c0*/  SEL R17, R17, RZ, P0 ;  /* 0x000000ff11117207 */ /* 0x001fca0000000000 */
[----:B------:R-:W-:-:S07]  /*19d0*/  IMAD.IADD R16, R17, 0x1, R16 ;  /* 0x0000000111107824 */ /* 0x000fce00078e0210 */
.L_x_3:
[----:B------:R-:W-:Y:S05]  /*19e0*/  BSYNC.RECONVERGENT B0 ;  /* 0x0000000000007941 */ /* 0x000fea0003800200 */
.L_x_1:
[----:B------:R-:W-:Y:S01]  /*19f0*/  IMAD.IADD R17, R4, 0x1, R16 ;  /* 0x0000000104117824 */ /* 0x000fe200078e0210 */
[----:B------:R-:W-:Y:S03]  /*1a00*/  BAR.SYNC.DEFER_BLOCKING 0x0 ;  /* 0x0000000000007b1d */ /* 0x000fe60000010000 */
[----:B------:R-:W-:-:S03]  /*1a10*/  IMAD.IADD R4, R5, 0x1, R17 ;  /* 0x0000000105047824 */ /* 0x000fc600078e0211 */
[----:B------:R-:W2:Y:S01]  /*1a20*/  LDCU.64 UR6, c[0x0][0x388] ;  /* 0x00007100ff0677ac */ /* 0x000ea20008000a00 */
[----:B------:R-:W-:-:S04]  /*1a30*/  IMAD.IADD R5, R6, 0x1, R4 ;  /* 0x0000000106057824 */ /* 0x000fc800078e0204 */
[----:B------:R-:W-:-:S04]  /*1a40*/  IMAD.IADD R6, R7, 0x1, R5 ;  /* 0x0000000107067824 */ /* 0x000fc800078e0205 */
[----:B------:R-:W-:-:S04]  /*1a50*/  IMAD.IADD R7, R8, 0x1, R6 ;  /* 0x0000000108077824 */ /* 0x000fc800078e0206 */
[----:B------:R-:W-:-:S04]  /*1a60*/  IMAD.IADD R8, R9, 0x1, R7 ;  /* 0x0000000109087824 */ /* 0x000fc800078e0207 */
[----:B------:R-:W-:Y:S01]  /*1a70*/  IMAD.IADD R9, R10, 0x1, R8 ;  /* 0x000000010a097824 */ /* 0x000fe200078e0208 */
[----:B------:R-:W-:Y:S03]  /*1a80*/  STS.64 [R0], R16 ;  /* 0x0000001000007388 */ /* 0x000fe60000000a00 */
[----:B------:R-:W-:Y:S01]  /*1a90*/  IMAD.IADD R10, R11, 0x1, R9 ;  /* 0x000000010b0a7824 */ /* 0x000fe200078e0209 */
[----:B------:R2:W-:Y:S03]  /*1aa0*/  STS.64 [R0+0x8], R4 ;  /* 0x0000080400007388 */ /* 0x0005e60000000a00 */
[----:B------:R-:W-:Y:S01]  /*1ab0*/  IMAD.IADD R11, R12, 0x1, R10 ;  /* 0x000000010c0b7824 */ /* 0x000fe200078e020a */
[----:B------:R-:W-:Y:S03]  /*1ac0*/  STS.64 [R0+0x10], R6 ;  /* 0x0000100600007388 */ /* 0x000fe60000000a00 */
[----:B------:R-:W-:Y:S01]  /*1ad0*/  IMAD.IADD R12, R13, 0x1, R11 ;  /* 0x000000010d0c7824 */ /* 0x000fe200078e020b */
[----:B------:R-:W-:Y:S03]  /*1ae0*/  STS.64 [R0+0x18], R8 ;  /* 0x0000180800007388 */ /* 0x000fe60000000a00 */
[----:B------:R-:W-:Y:S01]  /*1af0*/  IMAD.IADD R13, R14, 0x1, R12 ;  /* 0x000000010e0d7824 */ /* 0x000fe200078e020c */
[----:B------:R-:W-:Y:S01]  /*1b00*/  STS.64 [R0+0x20], R10 ;  /* 0x0000200a00007388 */ /* 0x000fe20000000a00 */
[----:B--2---:R-:W-:-:S02]  /*1b10*/  IADD3 R4, P0, PT, R45, UR6, RZ ;  /* 0x000000062d047c10 */ /* 0x004fc4000ff1e0ff */
[----:B------:R-:W-:Y:S01]  /*1b20*/  IMAD.IADD R14, R15, 0x1, R13 ;  /* 0x000000010f0e7824 */ /* 0x000fe200078e020d */
[----:B------:R-:W-:Y:S01]  /*1b30*/  STS.64 [R0+0x28], R12 ;  /* 0x0000280c00007388 */ /* 0x000fe20000000a00 */
[----:B------:R-:W-:Y:S02]  /*1b40*/  IADD3.X R5, PT, PT, R3, UR7, RZ, P0, !PT ;  /* 0x0000000703057c10 */ /* 0x000fe400087fe4ff */
[----:B------:R-:W-:-:S04]  /*1b50*/  IMAD.IADD R15, R28, 0x1, R14 ;  /* 0x000000011c0f7824 */ /* 0x000fc800078e020e */
[----:B01----:R-:W-:Y:S01]  /*1b60*/  IMAD.IADD R18, R29, 0x1, R15 ;  /* 0x000000011d127824 */ /* 0x003fe200078e020f */
[----:B------:R-:W-:Y:S03]  /*1b70*/  STS.64 [R0+0x30], R14 ;  /* 0x0000300e00007388 */ /* 0x000fe60000000a00 */
[----:B------:R-:W-:-:S04]  /*1b80*/  IMAD.IADD R19, R30, 0x1, R18 ;  /* 0x000000011e137824 */ /* 0x000fc800078e0212 */
[----:B------:R-:W-:Y:S01]  /*1b90*/  IMAD.IADD R20, R31, 0x1, R19 ;  /* 0x000000011f147824 */ /* 0x000fe200078e0213 */
[----:B------:R-:W-:Y:S03]  /*1ba0*/  STS.64 [R0+0x38], R18 ;  /* 0x0000381200007388 */ /* 0x000fe60000000a00 */
[----:B------:R-:W-:-:S04]  /*1bb0*/  IMAD.IADD R21, R32, 0x1, R20 ;  /* 0x0000000120157824 */ /* 0x000fc800078e0214 */
[----:B------:R-:W-:Y:S01]  /*1bc0*/  IMAD.IADD R22, R33, 0x1, R21 ;  /* 0x0000000121167824 */ /* 0x000fe200078e0215 */
[----:B------:R-:W-:Y:S03]  /*1bd0*/  STS.64 [R0+0x40], R20 ;  /* 0x0000401400007388 */ /* 0x000fe60000000a00 */
[----:B------:R-:W-:-:S04]  /*1be0*/  IMAD.IADD R23, R34, 0x1, R22 ;  /* 0x0000000122177824 */ /* 0x000fc800078e0216 */
[----:B------:R-:W-:Y:S01]  /*1bf0*/  IMAD.IADD R24, R35, 0x1, R23 ;  /* 0x0000000123187824 */ /* 0x000fe200078e0217 */
[----:B------:R-:W-:Y:S03]  /*1c00*/  STS.64 [R0+0x48], R22 ;  /* 0x0000481600007388 */ /* 0x000fe60000000a00 */
[----:B------:R-:W-:-:S05]  /*1c10*/  IMAD.IADD R25, R36, 0x1, R24 ;  /* 0x0000000124197824 */ /* 0x000fca00078e0218 */
[----:B------:R-:W-:Y:S01]  /*1c20*/  STS.64 [R0+0x50], R24 ;  /* 0x0000501800007388 */ /* 0x000fe20000000a00 */
[----:B------:R-:W-:-:S03]  /*1c30*/  NOP ;  /* 0x0000000000007918 */ /* 0x000fc60000000000 */
[----:B------:R-:W0:Y:S04]  /*1c40*/  LDS R7, [R2] ;  /* 0x0000000002077984 */ /* 0x000e280000000800 */
[----:B------:R-:W1:Y:S04]  /*1c50*/  LDS R9, [R2+0x80] ;  /* 0x0000800002097984 */ /* 0x000e680000000800 */
[----:B------:R-:W2:Y:S04]  /*1c60*/  LDS R11, [R2+0x100] ;  /* 0x00010000020b7984 */ /* 0x000ea80000000800 */
[----:B------:R-:W3:Y:S04]  /*1c70*/  LDS R13, [R2+0x180] ;  /* 0x00018000020d7984 */ /* 0x000ee80000000800 */
[----:B------:R-:W4:Y:S04]  /*1c80*/  LDS R15, [R2+0x200] ;  /* 0x00020000020f7984 */ /* 0x000f280000000800 */
[----:B------:R-:W5:Y:S04]  /*1c90*/  LDS R17, [R2+0x280] ;  /* 0x0002800002117984 */ /* 0x000f680000000800 */
        /* <DEDUP_REMOVED lines=16> */
[----:B0-----:R-:W-:Y:S04]  /*1da0*/  STG.E desc[UR8][R4.64], R7 ;  /* 0x0000000704007986 */ /* 0x001fe8000c101908 */
[----:B-1----:R-:W-:Y:S04]  /*1db0*/  STG.E desc[UR8][R4.64+0x80], R9 ;  /* 0x0000800904007986 */ /* 0x002fe8000c101908 */
[----:B--2---:R-:W-:Y:S04]  /*1dc0*/  STG.E desc[UR8][R4.64+0x100], R11 ;  /* 0x0001000b04007986 */ /* 0x004fe8000c101908 */
[----:B---3--:R-:W-:Y:S04]  /*1dd0*/  STG.E desc[UR8][R4.64+0x180], R13 ;  /* 0x0001800d04007986 */ /* 0x008fe8000c101908 */
[----:B----4-:R-:W-:Y:S04]  /*1de0*/  STG.E desc[UR8][R4.64+0x200], R15 ;  /* 0x0002000f04007986 */ /* 0x010fe8000c101908 */
[----:B-----5:R-:W-:Y:S04]  /*1df0*/  STG.E desc[UR8][R4.64+0x280], R17 ;  /* 0x0002801104007986 */ /* 0x020fe8000c101908 */
[----:B------:R-:W-:Y:S04]  /*1e00*/  STG.E desc[UR8][R4.64+0x300], R19 ;  /* 0x0003001304007986 */ /* 0x000fe8000c101908 */
        /* <DEDUP_REMOVED lines=14> */
[----:B------:R-:W-:Y:S01]  /*1ef0*/  STG.E desc[UR8][R4.64+0xa80], R51 ;  /* 0x000a803304007986 */ /* 0x000fe2000c101908 */
[----:B------:R-:W-:Y:S05]  /*1f00*/  EXIT ;  /* 0x000000000000794d */ /* 0x000fea0003800000 */
.L_x_0:
[----:B------:R-:W-:-:S13]  /*1f10*/  ISETP.NE.AND P0, PT, R0, RZ, PT ;  /* 0x000000ff0000720c */ /* 0x000fda0003f05270 */
[----:B------:R-:W-:Y:S05]  /*1f20*/  @!P0 EXIT ;  /* 0x000000000000894d */ /* 0x000fea0003800000 */
[----:B------:R-:W0:Y:S02]  /*1f30*/  LDC.64 R2, c[0x0][0x380] ;  /* 0x0000e000ff027b82 */ /* 0x000e240000000a00 */
[----:B0-----:R-:W-:-:S05]  /*1f40*/  IMAD.WIDE.U32 R2, R5, 0x4, R2 ;  /* 0x0000000405027825 */ /* 0x001fca00078e0002 */
[----:B------:R0:W2:Y:S01]  /*1f50*/  LDG.E R4, desc[UR8][R2.64] ;  /* 0x0000000802047981 */ /* 0x0000a2000c1e1900 */
[----:B------:R-:W3:Y:S02]  /*1f60*/  S2R R13, SR_TID.X ;  /* 0x00000000000d7919 */ /* 0x000ee40000002100 */
[C---:B---3--:R-:W-:Y:S02]  /*1f70*/  LOP3.LUT R5, R13.reuse, 0x1f, RZ, 0xc0, !PT ;  /* 0x0000001f0d057812 */ /* 0x048fe400078ec0ff */
[----:B------:R-:W-:-:S05]  /*1f80*/  LOP3.LUT R6, R13, 0x3e0, RZ, 0xc0, !PT ;  /* 0x000003e00d067812 */ /* 0x000fca00078ec0ff */
[----:B------:R-:W-:-:S04]  /*1f90*/  IMAD R11, R6, 0x16, R5 ;  /* 0x00000016060b7824 */ /* 0x000fc800078e0205 */
[C---:B------:R-:W-:Y:S01]  /*1fa0*/  VIADD R5, R11.reuse, 0x20 ;  /* 0x000000200b057836 */ /* 0x040fe20000000000 */
[C---:B------:R-:W-:Y:S01]  /*1fb0*/  ISETP.GE.U32.AND P6, PT, R11.reuse, R0, PT ;  /* 0x000000000b00720c */ /* 0x040fe20003fc6070 */
[C---:B------:R-:W-:Y:S01]  /*1fc0*/  VIADD R9, R11.reuse, 0xa0 ;  /* 0x000000a00b097836 */ /* 0x040fe20000000000 */
[C---:B0-----:R-:W-:Y:S01]  /*1fd0*/  LEA R2, P1, R11.reuse, R2, 0x2 ;  /* 0x000000020b027211 */ /* 0x041fe200078210ff */
[----:B------:R-:W-:Y:S01]  /*1fe0*/  VIADD R7, R11, 0x80 ;  /* 0x000000800b077836 */ /* 0x000fe20000000000 */
[-C--:B------:R-:W-:Y:S01]  /*1ff0*/  ISETP.GE.U32.AND P5, PT, R5, R0.reuse, PT ;  /* 0x000000000500720c */ /* 0x080fe20003fa6070 */
[----:B------:R-:W-:Y:S01]  /*2000*/  VIADD R5, R11, 0xe0 ;  /* 0x000000e00b057836 */ /* 0x000fe20000000000 */
[-C--:B------:R-:W-:Y:S01]  /*2010*/  ISETP.GE.U32.AND P4, PT, R9, R0.reuse, PT ;  /* 0x000000000900720c */ /* 0x080fe20003f86070 */
[----:B------:R-:W-:Y:S01]  /*2020*/  IMAD.X R3, RZ, RZ, R3, P1 ;  /* 0x000000ffff037224 */ /* 0x000fe200008e0603 */
[-C--:B------:R-:W-:Y:S01]  /*2030*/  ISETP.GE.U32.AND P0, PT, R7, R0.reuse, PT ;  /* 0x000000000700720c */ /* 0x080fe20003f06070 */
[----:B------:R-:W-:Y:S01]  /*2040*/  VIADD R7, R11, 0x120 ;  /* 0x000001200b077836 */ /* 0x000fe20000000000 */
[----:B------:R-:W-:Y:S01]  /*2050*/  ISETP.GE.U32.AND P3, PT, R5, R0, PT ;  /* 0x000000000500720c */ /* 0x000fe20003f66070 */
[----:B------:R-:W-:-:S02]  /*2060*/  VIADD R5, R11, 0x200 ;  /* 0x000002000b057836 */ /* 0x000fc40000000000 */
[----:B------:R-:W-:Y:S01]  /*2070*/  VIADD R9, R11, 0x1c0 ;  /* 0x000001c00b097836 */ /* 0x000fe20000000000 */
[----:B------:R-:W-:-:S04]  /*2080*/  ISETP.GE.U32.AND P2, PT, R7, R0, PT ;  /* 0x000000000700720c */ /* 0x000fc80003f46070 */
[----:B------:R-:W-:Y:S01]  /*2090*/  ISETP.GE.U32.AND P1, PT, R9, R0, PT ;  /* 0x000000000900720c */ /* 0x000fe20003f26070 */
[C---:B------:R-:W-:Y:S02]  /*20a0*/  VIADD R7, R11.reuse, 0x260 ;  /* 0x000002600b077836 */ /* 0x040fe40000000000 */
[C---:B------:R-:W-:Y:S02]  /*20b0*/  VIADD R51, R11.reuse, 0x40 ;  /* 0x000000400b337836 */ /* 0x040fe40000000000 */
[C---:B------:R-:W-:Y:S02]  /*20c0*/  VIADD R50, R11.reuse, 0x60 ;  /* 0x000000600b327836 */ /* 0x040fe40000000000 */
[C---:B------:R-:W-:Y:S02]  /*20d0*/  VIADD R49, R11.reuse, 0xc0 ;  /* 0x000000c00b317836 */ /* 0x040fe40000000000 */
[C---:B------:R-:W-:Y:S02]  /*20e0*/  VIADD R48, R11.reuse, 0x100 ;  /* 0x000001000b307836 */ /* 0x040fe40000000000 */
[----:B------:R-:W-:-:S02]  /*20f0*/  VIADD R47, R11, 0x140 ;  /* 0x000001400b2f7836 */ /* 0x000fc40000000000 */
[C---:B------:R-:W-:Y:S02]  /*2100*/  VIADD R46, R11.reuse, 0x160 ;  /* 0x000001600b2e7836 */ /* 0x040fe40000000000 */
[C---:B------:R-:W-:Y:S02]  /*2110*/  VIADD R45, R11.reuse, 0x180 ;  /* 0x000001800b2d7836 */ /* 0x040fe40000000000 */
[C---:B------:R-:W-:Y:S02]  /*2120*/  VIADD R43, R11.reuse, 0x1a0 ;  /* 0x000001a00b2b7836 */ /* 0x040fe40000000000 */
[C---:B------:R-:W-:Y:S02]  /*2130*/  VIADD R42, R11.reuse, 0x1e0 ;  /* 0x000001e00b2a7836 */ /* 0x040fe40000000000 */
[C---:B------:R-:W-:Y:S02]  /*2140*/  VIADD R41, R11.reuse, 0x240 ;  /* 0x000002400b297836 */ /* 0x040fe40000000000 */
[----:B------:R-:W-:-:S02]  /*2150*/  VIADD R40, R11, 0x2a0 ;  /* 0x000002a00b287836 */ /* 0x000fc40000000000 */
[----:B--2---:R-:W-:Y:S02]  /*2160*/  IMAD.MOV.U32 R16, RZ, RZ, R4 ;  /* 0x000000ffff107224 */ /* 0x004fe400078e0004 */
[----:B------:R-:W2:Y:S01]  /*2170*/  @!P6 LDG.E R4, desc[UR8][R2.64] ;  /* 0x000000080204e981 */ /* 0x000ea2000c1e1900 */
[-C--:B------:R-:W-:Y:S01]  /*2180*/  ISETP.GE.U32.AND P6, PT, R5, R0.reuse, PT ;  /* 0x000000000500720c */ /* 0x080fe20003fc6070 */
[--C-:B------:R-:W-:Y:S02]  /*2190*/  IMAD.MOV.U32 R6, RZ, RZ, R16.reuse ;  /* 0x000000ffff067224 */ /* 0x100fe400078e0010 */
[----:B------:R-:W-:Y:S02]  /*21a0*/  VIADD R5, R11, 0x220 ;  /* 0x000002200b057836 */ /* 0x000fe40000000000 */
[----:B------:R-:W-:Y:S02]  /*21b0*/  IMAD.MOV.U32 R14, RZ, RZ, R16 ;  /* 0x000000ffff0e7224 */ /* 0x000fe400078e0010 */
[----:B------:R-:W3:Y:S01]  /*21c0*/  @!P5 LDG.E R6, desc[UR8][R2.64+0x80] ;  /* 0x000080080206d981 */ /* 0x000ee2000c1e1900 */
[----:B------:R-:W-:Y:S01]  /*21d0*/  ISETP.GE.U32.AND P5, PT, R5, R0, PT ;  /* 0x000000000500720c */ /* 0x000fe20003fa6070 */
[----:B------:R-:W-:-:S02]  /*21e0*/  VIADD R5, R11, 0x280 ;  /* 0x000002800b057836 */ /* 0x000fc40000000000 */
[----:B------:R-:W4:Y:S01]  /*21f0*/  @!P4 LDG.E R14, desc[UR8][R2.64+0x280] ;  /* 0x00028008020ec981 */ /* 0x000f22000c1e1900 */
[--C-:B------:R-:W-:Y:S02]  /*2200*/  IMAD.MOV.U32 R12, RZ, RZ, R16.reuse ;  /* 0x000000ffff0c7224 */ /* 0x100fe400078e0010 */
[-C--:B------:R-:W-:Y:S01]  /*2210*/  ISETP.GE.U32.AND P4, PT, R5, R0.reuse, PT ;  /* 0x000000000500720c */ /* 0x080fe20003f86070 */
[--C-:B------:R-:W-:Y:S02]  /*2220*/  IMAD.MOV.U32 R20, RZ, RZ, R16.reuse ;  /* 0x000000ffff147224 */ /* 0x100fe400078e0010 */
[--C-:B------:R-:W-:Y:S01]  /*2230*/  IMAD.MOV.U32 R24, RZ, RZ, R16.reuse ;  /* 0x000000ffff187224 */ /* 0x100fe200078e0010 */
[----:B------:R-:W4:Y:S01]  /*2240*/  @!P0 LDG.E R12, desc[UR8][R2.64+0x200] ;  /* 0x00020008020c8981 */ /* 0x000f22000c1e1900 */
[--C-:B------:R-:W-:Y:S02]  /*2250*/  IMAD.MOV.U32 R34, RZ, RZ, R16.reuse ;  /* 0x000000ffff227224 */ /* 0x100fe400078e0010 */
[----:B------:R-:W-:Y:S01]  /*2260*/  IMAD.MOV.U32 R5, RZ, RZ, R16 ;  /* 0x000000ffff057224 */ /* 0x000fe200078e0010 */
[----:B------:R-:W4:Y:S01]  /*2270*/  @!P3 LDG.E R20, desc[UR8][R2.64+0x380] ;  /* 0x000380080214b981 */ /* 0x000f22000c1e1900 */
[----:B------:R-:W-:-:S02]  /*2280*/  ISETP.GE.U32.AND P0, PT, R7, R0, PT ;  /* 0x000000000700720c */ /* 0x000fc40003f06070 */
[-C--:B------:R-:W-:Y:S01]  /*2290*/  ISETP.GE.U32.AND P3, PT, R51, R0.reuse, PT ;  /* 0x000000003300720c */ /* 0x080fe20003f66070 */
[----:B------:R-:W4:Y:S01]  /*22a0*/  @!P2 LDG.E R24, desc[UR8][R2.64+0x480] ;  /* 0x000480080218a981 */ /* 0x000f22000c1e1900 */
[----:B------:R-:W-:-:S03]  /*22b0*/  ISETP.GE.U32.AND P2, PT, R50, R0, PT ;  /* 0x000000003200720c */ /* 0x000fc60003f46070 */
[----:B------:R-:W4:Y:S01]  /*22c0*/  @!P1 LDG.E R34, desc[UR8][R2.64+0x700] ;  /* 0x0007000802229981 */ /* 0x000f22000c1e1900 */
[----:B------:R-:W-:-:S03]  /*22d0*/  ISETP.GE.U32.AND P1, PT, R49, R0, PT ;  /* 0x000000003100720c */ /* 0x000fc60003f26070 */
[----:B------:R-:W4:Y:S01]  /*22e0*/  @!P6 LDG.E R5, desc[UR8][R2.64+0x800] ;  /* 0x000800080205e981 */ /* 0x000f22000c1e1900 */
[----:B------:R-:W-:Y:S01]  /*22f0*/  ISETP.GE.U32.AND P6, PT, R48, R0, PT ;  /* 0x000000003000720c */ /* 0x000fe20003fc6070 */
[--C-:B------:R-:W-:Y:S02]  /*2300*/  IMAD.MOV.U32 R7, RZ, RZ, R16.reuse ;  /* 0x000000ffff077224 */ /* 0x100fe400078e0010 */
[--C-:B------:R-:W-:Y:S02]  /*2310*/  IMAD.MOV.U32 R9, RZ, RZ, R16.reuse ;  /* 0x000000ffff097224 */ /* 0x100fe400078e0010 */
[--C-:B------:R-:W-:Y:S02]  /*2320*/  IMAD.MOV.U32 R11, RZ, RZ, R16.reuse ;  /* 0x000000ffff0b7224 */ /* 0x100fe400078e0010 */
[--C-:B------:R-:W-:Y:S01]  /*2330*/  IMAD.MOV.U32 R8, RZ, RZ, R16.reuse ;  /* 0x000000ffff087224 */ /* 0x100fe200078e0010 */
[----:B------:R-:W4:Y:S01]  /*2340*/  @!P5 LDG.E R7, desc[UR8][R2.64+0x880] ;  /* 0x000880080207d981 */ /* 0x000f22000c1e1900 */
[----:B------:R-:W-:-:S02]  /*2350*/  IMAD.MOV.U32 R10, RZ, RZ, R16 ;  /* 0x000000ffff0a7224 */ /* 0x000fc400078e0010 */
[--C-:B------:R-:W-:Y:S01]  /*2360*/  IMAD.MOV.U32 R18, RZ, RZ, R16.reuse ;  /* 0x000000ffff127224 */ /* 0x100fe200078e0010 */
[----:B------:R-:W4:Y:S01]  /*2370*/  @!P0 LDG.E R9, desc[UR8][R2.64+0x980] ;  /* 0x0009800802098981 */ /* 0x000f22000c1e1900 */
[----:B------:R-:W-:Y:S01]  /*2380*/  IMAD.MOV.U32 R22, RZ, RZ, R16 ;  /* 0x000000ffff167224 */ /* 0x000fe200078e0010 */
[-C--:B------:R-:W-:Y:S02]  /*2390*/  ISETP.GE.U32.AND P5, PT, R47, R0.reuse, PT ;  /* 0x000000002f00720c */ /* 0x080fe40003fa6070 */
[----:B------:R-:W4:Y:S01]  /*23a0*/  @!P4 LDG.E R11, desc[UR8][R2.64+0xa00] ;  /* 0x000a0008020bc981 */ /* 0x000f22000c1e1900 */
[-C--:B------:R-:W-:Y:S02]  /*23b0*/  ISETP.GE.U32.AND P0, PT, R46, R0.reuse, PT ;  /* 0x000000002e00720c */ /* 0x080fe40003f06070 */
[-C--:B------:R-:W-:Y:S01]  /*23c0*/  ISETP.GE.U32.AND P4, PT, R45, R0.reuse, PT ;  /* 0x000000002d00720c */ /* 0x080fe20003f86070 */
[----:B------:R-:W4:Y:S01]  /*23d0*/  @!P3 LDG.E R8, desc[UR8][R2.64+0x100] ;  /* 0x000100080208b981 */ /* 0x000f22000c1e1900 */
[----:B------:R-:W-:-:S03]  /*23e0*/  ISETP.GE.U32.AND P3, PT, R43, R0, PT ;  /* 0x000000002b00720c */ /* 0x000fc60003f66070 */
        /* <DEDUP_REMOVED lines=12> */
[----:B------:R-:W-:Y:S01]  /*24b0*/  IMAD.MOV.U32 R17, RZ, RZ, R16 ;  /* 0x000000ffff117224 */ /* 0x000fe200078e0010 */
[----:B------:R-:W4:Y:S04]  /*24c0*/  @!P0 LDG.E R28, desc[UR8][R2.64+0x580] ;  /* 0x00058008021c8981 */ /* 0x000f28000c1e1900 */
[----:B------:R-:W4:Y:S04]  /*24d0*/  @!P4 LDG.E R30, desc[UR8][R2.64+0x600] ;  /* 0x00060008021ec981 */ /* 0x000f28000c1e1900 */
[----:B------:R-:W4:Y:S04]  /*24e0*/  @!P3 LDG.E R32, desc[UR8][R2.64+0x680] ;  /* 0x000680080220b981 */ /* 0x000f28000c1e1900 */
[----:B------:R-:W4:Y:S04]  /*24f0*/  @!P2 LDG.E R52, desc[UR8][R2.64+0x780] ;  /* 0x000780080234a981 */ /* 0x000f28000c1e1900 */
[----:B------:R-:W4:Y:S04]  /*2500*/  @!P1 LDG.E R17, desc[UR8][R2.64+0x900] ;  /* 0x0009000802119981 */ /* 0x000f28000c1e1900 */
[----:B------:R-:W4:Y:S01]  /*2510*/  @!P6 LDG.E R16, desc[UR8][R2.64+0xa80] ;  /* 0x000a80080210e981 */ /* 0x000f22000c1e1900 */
[----:B------:R-:W0:Y:S01]  /*2520*/  S2R R36, SR_LANEID ;  /* 0x0000000000247919 */ /* 0x000e220000000000 */
[----:B------:R-:W1:Y:S01]  /*2530*/  S2UR UR5, SR_CgaCtaId ;  /* 0x00000000000579c3 */ /* 0x000e620000008800 */
[----:B------:R-:W-:Y:S01]  /*2540*/  SHF.R.U32.HI R44, RZ, 0x5, R13 ;  /* 0x00000005ff2c7819 */ /* 0x000fe2000001160d */
[----:B------:R-:W-:Y:S01]  /*2550*/  UMOV UR4, 0x400 ;  /* 0x0000040000047882 */ /* 0x000fe20000000000 */
[----:B------:R-:W-:Y:S01]  /*2560*/  ISETP.NE.AND P0, PT, R38, RZ, PT ;  /* 0x000000ff2600720c */ /* 0x000fe20003f05270 */
[----:B-1----:R-:W-:-:S02]  /*2570*/  ULEA UR4, UR5, UR4, 0x18 ;  /* 0x0000000405047291 */ /* 0x002fc4000f8ec0ff */
[----:B0-----:R-:W-:-:S05]  /*2580*/  IMAD R37, R44, 0x2c0, R36 ;  /* 0x000002c02c257824 */ /* 0x001fca00078e0224 */
        /* <DEDUP_REMOVED lines=39> */
[----:B------:R-:W-:Y:S02]  /*2800*/  ISETP.NE.AND P1, PT, R36, 0x1f, PT ;  /* 0x0000001f2400780c */ /* 0x000fe40003f25270 */
[----:B---3--:R-:W-:Y:S02]  /*2810*/  IADD3 R16, PT, PT, R6, R5, R16 ;  /* 0x0000000506107210 */ /* 0x008fe40007ffe010 */
[----:B------:R-:W-:Y:S02]  /*2820*/  ISETP.NE.AND P2, PT, R44, 0xb, PT ;  /* 0x0000000b2c00780c */ /* 0x000fe40003f45270 */
        /* <DEDUP_REMOVED lines=20> */
[----:B------:R-:W-:Y:S01]  /*2970*/  ISETP.NE.AND P0, PT, R44, 0x2, PT ;  /* 0x000000022c00780c */ /* 0x000fe20003f05270 */
[----:B------:R-:W0:Y:S02]  /*2980*/  S2R R53, SR_TID.X ;  /* 0x0000000000357919 */ /* 0x000e240000002100 */
[----:B------:R-:W-:Y:S01]  /*2990*/  IMAD.IADD R35, R38, 0x1, -R35 ;  /* 0x0000000126237824 */ /* 0x000fe200078e0a23 */
[----:B------:R-:W-:Y:S01]  /*29a0*/  @!P1 STS [R52+0x10], R38 ;  /* 0x0000102634009388 */ /* 0x000fe20000000800 */
[----:B------:R-:W-:Y:S01]  /*29b0*/  BAR.SYNC.DEFER_BLOCKING 0x0 ;  /* 0x0000000000007b1d */ /* 0x000fe20000010000 */
[----:B------:R-:W-:-:S05]  /*29c0*/  ISETP.NE.AND P1, PT, R44, 0x9, PT ;  /* 0x000000092c00780c */ /* 0x000fca0003f25270 */
[----:B------:R-:W1:Y:S04]  /*29d0*/  LDS.128 R16, [UR4+0x10] ;  /* 0x00001004ff107984 */ /* 0x000e680008000c00 */
[----:B------:R-:W2:Y:S04]  /*29e0*/  LDS.128 R20, [UR4+0x20] ;  /* 0x00002004ff147984 */ /* 0x000ea80008000c00 */
[----:B------:R-:W3:Y:S01]  /*29f0*/  LDS.128 R24, [UR4+0x30] ;  /* 0x00003004ff187984 */ /* 0x000ee20008000c00 */
[----:B-1----:R-:W-:-:S04]  /*2a00*/  IMAD.IADD R17, R16, 0x1, R17 ;  /* 0x0000000110117824 */ /* 0x002fc800078e0211 */
[----:B------:R-:W-:Y:S01]  /*2a10*/  IMAD.IADD R18, R18, 0x1, R17 ;  /* 0x0000000112127824 */ /* 0x000fe200078e0211 */
[----:B------:R-:W-:Y:S02]  /*2a20*/  SEL R16, R17, R16, !P0 ;  /* 0x0000001011107207 */ /* 0x000fe40004000000 */
[----:B------:R-:W-:Y:S01]  /*2a30*/  ISETP.NE.AND P0, PT, R44, 0x3, PT ;  /* 0x000000032c00780c */ /* 0x000fe20003f05270 */
[----:B------:R-:W-:-:S03]  /*2a40*/  IMAD.IADD R19, R19, 0x1, R18 ;  /* 0x0000000113137824 */ /* 0x000fc600078e0212 */
[----:B------:R-:W-:Y:S01]  /*2a50*/  SEL R16, R18, R16, !P0 ;  /* 0x0000001012107207 */ /* 0x000fe20004000000 */
[----:B--2---:R-:W-:Y:S01]  /*2a60*/  IMAD.IADD R20, R19, 0x1, R20 ;  /* 0x0000000113147824 */ /* 0x004fe200078e0214 */
        /* <DEDUP_REMOVED lines=8> */
[----:B---3--:R-:W-:Y:S01]  /*2af0*/  IMAD.IADD R24, R23, 0x1, R24 ;  /* 0x0000000117187824 */ /* 0x008fe200078e0218 */
[----:B------:R-:W-:Y:S02]  /*2b00*/  SEL R16, R21, R16, !P0 ;  /* 0x0000001015107207 */ /* 0x000fe40004000000 */
[----:B------:R-:W-:Y:S01]  /*2b10*/  ISETP.NE.AND P0, PT, R44, 0x7, PT ;  /* 0x000000072c00780c */ /* 0x000fe20003f05270 */
[----:B------:R-:W-:-:S03]  /*2b20*/  IMAD.IADD R25, R25, 0x1, R24 ;  /* 0x0000000119197824 */ /* 0x000fc600078e0218 */
[----:B------:R-:W-:Y:S02]  /*2b30*/  SEL R16, R22, R16, !P0 ;  /* 0x0000001016107207 */ /* 0x000fe40004000000 */
[----:B------:R-:W-:-:S04]  /*2b40*/  ISETP.NE.AND P0, PT, R44, 0x8, PT ;  /* 0x000000082c00780c */ /* 0x000fc80003f05270 */
[----:B------:R-:W-:Y:S02]  /*2b50*/  SEL R16, R23, R16, !P0 ;  /* 0x0000001017107207 */ /* 0x000fe40004000000 */
[----:B------:R-:W-:Y:S02]  /*2b60*/  ISETP.NE.AND P0, PT, R44, 0xa, PT ;  /* 0x0000000a2c00780c */ /* 0x000fe40003f05270 */
[----:B------:R-:W-:Y:S02]  /*2b70*/  SEL R16, R24, R16, !P1 ;  /* 0x0000001018107207 */ /* 0x000fe40004800000 */
[----:B------:R-:W-:Y:S02]  /*2b80*/  ISETP.NE.AND P1, PT, R36, RZ, PT ;  /* 0x000000ff2400720c */ /* 0x000fe40003f25270 */
[----:B------:R-:W-:Y:S01]  /*2b90*/  SEL R16, R25, R16, !P0 ;  /* 0x0000001019107207 */ /* 0x000fe20004000000 */
[----:B------:R-:W-:Y:S01]  /*2ba0*/  @!P2 IMAD.IADD R16, R26, 0x1, R25 ;  /* 0x000000011a10a824 */ /* 0x000fe200078e0219 */
[----:B0-----:R-:W-:-:S02]  /*2bb0*/  ISETP.GE.U32.AND P0, PT, R53, 0x20, PT ;  /* 0x000000203500780c */ /* 0x001fc40003f06070 */
[----:B------:R-:W-:Y:S02]  /*2bc0*/  SEL R35, R35, RZ, P1 ;  /* 0x000000ff23237207 */ /* 0x000fe40000800000 */
[----:B------:R-:W-:-:S04]  /*2bd0*/  SEL R16, R16, RZ, P0 ;  /* 0x000000ff10107207 */ /* 0x000fc80000000000 */
[----:B-----5:R-:W-:Y:S01]  /*2be0*/  IADD3 R16, PT, PT, R16, R35, R39 ;  /* 0x0000002310107210 */ /* 0x020fe20007ffe027 */
[----:B------:R-:W-:Y:S06]  /*2bf0*/  BRA `(.L_x_18) ;  /* 0x0000000c00f87947 */ /* 0x000fec0003800000 */
.L_x_17:
[----:B0-2---:R-:W-:Y:S02]  /*2c00*/  IADD3 R16, PT, PT, R4, R3, R2 ;  /* 0x0000000304107210 */ /* 0x005fe40007ffe002 */
[----:B------:R-:W-:Y:S02]  /*2c10*/  ISETP.NE.AND P1, PT, R36, 0x1f, PT ;  /* 0x0000001f2400780c */ /* 0x000fe40003f25270 */
        /* <DEDUP_REMOVED lines=22> */
[C---:B------:R-:W-:Y:S01]  /*2d80*/  ISETP.NE.AND P0, PT, R44.reuse, 0x2, PT ;  /* 0x000000022c00780c */ /* 0x040fe20003f05270 */
[----:B------:R-:W0:Y:S03]  /*2d90*/  S2R R39, SR_TID.X ;  /* 0x0000000000277919 */ /* 0x000e260000002100 */
[----:B------:R1:W-:Y:S01]  /*2da0*/  @!P1 STS [R53+0x10], R52 ;  /* 0x0000103435009388 */ /* 0x0003e20000000800 */
[----:B------:R-:W-:Y:S01]  /*2db0*/  BAR.SYNC.DEFER_BLOCKING 0x0 ;  /* 0x0000000000007b1d */ /* 0x000fe20000010000 */
[----:B------:R-:W-:Y:S01]  /*2dc0*/  ISETP.NE.AND P1, PT, R44, 0x9, PT ;  /* 0x000000092c00780c */ /* 0x000fe20003f25270 */
[----:B-1----:R-:W-:-:S04]  /*2dd0*/  IMAD.IADD R52, R52, 0x1, -R35 ;  /* 0x0000000134347824 */ /* 0x002fc800078e0a23 */
[----:B------:R-:W1:Y:S04]  /*2de0*/  LDS.128 R16, [UR4+0x10] ;  /* 0x00001004ff107984 */ /* 0x000e680008000c00 */
[----:B------:R-:W2:Y:S04]  /*2df0*/  LDS.128 R20, [UR4+0x20] ;  /* 0x00002004ff147984 */ /* 0x000ea80008000c00 */
[----:B------:R-:W3:Y:S01]  /*2e00*/  LDS.128 R24, [UR4+0x30] ;  /* 0x00003004ff187984 */ /* 0x000ee20008000c00 */
[----:B-1----:R-:W-:-:S04]  /*2e10*/  IMAD.IADD R17, R16, 0x1, R17 ;  /* 0x0000000110117824 */ /* 0x002fc800078e0211 */
[----:B------:R-:W-:Y:S01]  /*2e20*/  IMAD.IADD R18, R18, 0x1, R17 ;  /* 0x0000000112127824 */ /* 0x000fe200078e0211 */
[----:B------:R-:W-:Y:S02]  /*2e30*/  SEL R16, R17, R16, !P0 ;  /* 0x0000001011107207 */ /* 0x000fe40004000000 */
[----:B------:R-:W-:Y:S01]  /*2e40*/  ISETP.NE.AND P0, PT, R44, 0x3, PT ;  /* 0x000000032c00780c */ /* 0x000fe20003f05270 */
[----:B------:R-:W-:Y:S01]  /*2e50*/  IMAD.IADD R19, R19, 0x1, R18 ;  /* 0x0000000113137824 */ /* 0x000fe200078e0212 */
[----:B------:R-:W-:Y:S02]  /*2e60*/  SEL R17, R52, RZ, P2 ;  /* 0x000000ff34117207 */ /* 0x000fe40001000000 */
        /* <DEDUP_REMOVED lines=23> */
[----:B0-----:R-:W-:-:S02]  /*2fe0*/  ISETP.GT.U32.AND P0, PT, R39, 0x1f, PT ;  /* 0x0000001f2700780c */ /* 0x001fc40003f04070 */
        /* <DEDUP_REMOVED lines=20> */
.L_x_64:
[----:B------:R-:W-:Y:S05]  /*3130*/  @!P0 BRA `(.L_x_21) ;  /* 0x0000000000748947 */ /* 0x000fea0003800000 */
[----:B------:R-:W-:-:S07]  /*3140*/  IMAD.MOV.U32 R20, RZ, RZ, 0x3b8 ;  /* 0x000003b8ff147424 */ /* 0x000fce00078e00ff */
.L_x_23:
        /* <DEDUP_REMOVED lines=27> */
.L_x_67:
[----:B------:R-:W-:Y:S05]  /*3300*/  @P0 BRA `(.L_x_23) ;  /* 0xfffffffc00900947 */ /* 0x000fea000383ffff */
.L_x_21:
[----:B------:R-:W-:Y:S01]  /*3310*/  UMOV UR5, 0xffffffff ;  /* 0xffffffff00057882 */ /* 0x000fe20000000000 */
[----:B------:R-:W-:Y:S02]  /*3320*/  ISETP.NE.AND P0, PT, R24, 0x65, PT ;  /* 0x000000651800780c */ /* 0x000fe40003f05270 */
[----:B------:R-:W-:Y:S11]  /*3330*/  BRA.DIV UR5, `(.L_x_24) ;  /* 0x0000001a05f47947 */ /* 0x000ff6000b800000 */
[----:B------:R-:W0:Y:S01]  /*3340*/  S2R R53, SR_GEMASK ;  /* 0x0000000000357919 */ /* 0x000e220000003c00 */
[----:B------:R-:W-:Y:S01]  /*3350*/  VOTE.ANY R19, PT, !P0 ;  /* 0x0000000000137806 */ /* 0x000fe200040e0100 */
[----:B------:R-:W-:-:S03]  /*3360*/  VIADD R17, R36, 0x2 ;  /* 0x0000000224117836 */ /* 0x000fc60000000000 */
[----:B0-----:R-:W-:-:S05]  /*3370*/  LOP3.LUT R19, R19, 0x80000000, R53, 0xec, !PT ;  /* 0x8000000013137812 */ /* 0x001fca00078eec35 */
[----:B------:R-:W-:-:S05]  /*3380*/  VIADD R16, R19, 0xffffffff ;  /* 0xffffffff13107836 */ /* 0x000fca0000000000 */
[----:B------:R-:W-:Y:S01]  /*3390*/  LOP3.LUT R16, R19, R16, RZ, 0xc, !PT ;  /* 0x0000001013107212 */ /* 0x000fe200078e0cff */
[----:B------:R-:W-:-:S03]  /*33a0*/  VIADD R19, R36, 0x10 ;  /* 0x0000001024137836 */ /* 0x000fc60000000000 */
[----:B------:R-:W0:Y:S02]  /*33b0*/  POPC R44, R16 ;  /* 0x00000010002c7309 */ /* 0x000e240000000000 */
[----:B0-----:R-:W0:Y:S01]  /*33c0*/  SHFL.DOWN PT, R20, R25, 0x1, R44 ;  /* 0x0820000019147989 */ /* 0x001e2200000e002c */
[-C--:B------:R-:W-:Y:S02]  /*33d0*/  ISETP.GE.AND P0, PT, R36, R44.reuse, PT ;  /* 0x0000002c2400720c */ /* 0x080fe40003f06270 */
[-C--:B------:R-:W-:Y:S02]  /*33e0*/  ISETP.GT.AND P2, PT, R19, R44.reuse, PT ;  /* 0x0000002c1300720c */ /* 0x080fe40003f44270 */
[----:B0-----:R-:W-:Y:S02]  /*33f0*/  SEL R20, R20, RZ, !P0 ;  /* 0x000000ff14147207 */ /* 0x001fe40004000000 */
[----:B------:R-:W-:Y:S01]  /*3400*/  ISETP.GT.AND P0, PT, R17, R44, PT ;  /* 0x0000002c1100720c */ /* 0x000fe20003f04270 */
[----:B------:R-:W-:-:S02]  /*3410*/  VIADD R17, R36, 0x4 ;  /* 0x0000000424117836 */ /* 0x000fc40000000000 */
[----:B------:R-:W-:-:S05]  /*3420*/  IMAD.IADD R35, R20, 0x1, R25 ;  /* 0x0000000114237824 */ /* 0x000fca00078e0219 */
[----:B------:R-:W0:Y:S02]  /*3430*/  SHFL.DOWN PT, R20, R35, 0x2, R44 ;  /* 0x0840000023147989 */ /* 0x000e2400000e002c */
[----:B0-----:R-:W-:Y:S02]  /*3440*/  SEL R20, R20, RZ, !P0 ;  /* 0x000000ff14147207 */ /* 0x001fe40004000000 */
[----:B------:R-:W-:Y:S01]  /*3450*/  ISETP.GT.AND P0, PT, R17, R44, PT ;  /* 0x0000002c1100720c */ /* 0x000fe20003f04270 */
[----:B------:R-:W-:Y:S02]  /*3460*/  VIADD R17, R36, 0x8 ;  /* 0x0000000824117836 */ /* 0x000fe40000000000 */
[----:B------:R-:W-:-:S05]  /*3470*/  IMAD.IADD R39, R35, 0x1, R20 ;  /* 0x0000000123277824 */ /* 0x000fca00078e0214 */
[----:B------:R-:W0:Y:S02]  /*3480*/  SHFL.DOWN PT, R20, R39, 0x4, R44 ;  /* 0x0880000027147989 */ /* 0x000e2400000e002c */
[----:B0-----:R-:W-:Y:S02]  /*3490*/  SEL R20, R20, RZ, !P0 ;  /* 0x000000ff14147207 */ /* 0x001fe40004000000 */
[----:B------:R-:W-:Y:S02]  /*34a0*/  ISETP.GT.AND P0, PT, R17, R44, PT ;  /* 0x0000002c1100720c */ /* 0x000fe40003f04270 */
[----:B------:R-:W0:Y:S01]  /*34b0*/  LDC.64 R16, c[0x0][0x390] ;  /* 0x0000e400ff107b82 */ /* 0x000e220000000a00 */
[----:B------:R-:W-:-:S05]  /*34c0*/  IMAD.IADD R25, R39, 0x1, R20 ;  /* 0x0000000127197824 */ /* 0x000fca00078e0214 */
[----:B------:R-:W1:Y:S01]  /*34d0*/  SHFL.DOWN PT, R20, R25, 0x8, R44 ;  /* 0x0900000019147989 */ /* 0x000e6200000e002c */
[----:B0-----:R-:W-:-:S05]  /*34e0*/  IADD3 R35, P3, PT, R16, 0x100, RZ ;  /* 0x0000010010237810 */ /* 0x001fca0007f7e0ff */
[----:B------:R-:W-:Y:S01]  /*34f0*/  IMAD.X R39, RZ, RZ, R17, P3 ;  /* 0x000000ffff277224 */ /* 0x000fe200018e0611 */
[----:B-1----:R-:W-:Y:S02]  /*3500*/  SEL R20, R20, RZ, !P0 ;  /* 0x000000ff14147207 */ /* 0x002fe40004000000 */
[----:B------:R-:W-:-:S03]  /*3510*/  ISETP.NE.AND P0, PT, R24, 0x65, PT ;  /* 0x000000651800780c */ /* 0x000fc60003f05270 */
[----:B------:R-:W-:-:S05]  /*3520*/  IMAD.IADD R26, R25, 0x1, R20 ;  /* 0x00000001191a7824 */ /* 0x000fca00078e0214 */
[----:B------:R-:W0:Y:S05]  /*3530*/  SHFL.DOWN PT, R20, R26, 0x10, R44 ;  /* 0x0a0000001a147989 */ /* 0x000e2a00000e002c */
[----:B------:R-:W-:Y:S02]  /*3540*/  VOTE.ALL P0, P0 ;  /* 0x0000000000ff7806 */ /* 0x000fe40000000000 */
[----:B0-----:R-:W-:-:S05]  /*3550*/  SEL R19, R20, RZ, !P2 ;  /* 0x000000ff14137207 */ /* 0x001fca0005000000 */
[----:B------:R-:W-:-:S07]  /*3560*/  IMAD.IADD R26, R26, 0x1, R19 ;  /* 0x000000011a1a7824 */ /* 0x000fce00078e0213 */
.L_x_76:
[----:B------:R-:W-:Y:S05]  /*3570*/  @!P0 BRA `(.L_x_25) ;  /* 0x0000000400348947 */ /* 0x000fea0003800000 */
[----:B------:R-:W-:-:S07]  /*3580*/  IMAD.MOV.U32 R44, RZ, RZ, 0x3b8 ;  /* 0x000003b8ff2c7424 */ /* 0x000fce00078e00ff */
.L_x_31:
        /* <DEDUP_REMOVED lines=10> */
.L_x_79:
[----:B------:R-:W-:Y:S05]  /*3630*/  @!P0 BRA `(.L_x_27) ;  /* 0x0000000000748947 */ /* 0x000fea0003800000 */
[----:B------:R-:W-:-:S07]  /*3640*/  IMAD.MOV.U32 R20, RZ, RZ, R44 ;  /* 0x000000ffff147224 */ /* 0x000fce00078e002c */
.L_x_29:
        /* <DEDUP_REMOVED lines=8> */
[----:B------:R-:W0:Y:S02]  /*36d0*/  F2I.FTZ.U32.TRUNC.NTZ R19, R19 ;  /* 0x0000001300137305 */ /* 0x000e24000021f000 */
[----:B0-----:R-:W-:Y:S02]  /*36e0*/  IMAD R25, R18, R19, RZ ;  /* 0x0000001312197224 */ /* 0x001fe400078e02ff */
[----:B------:R-:W-:-:S04]  /*36f0*/  IMAD.MOV.U32 R18, RZ, RZ, RZ ;  /* 0x000000ffff127224 */ /* 0x000fc800078e00ff */
        /* <DEDUP_REMOVED lines=16> */
.L_x_82:
[----:B------:R-:W-:Y:S05]  /*3800*/  @P0 BRA `(.L_x_29) ;  /* 0xfffffffc00900947 */ /* 0x000fea000383ffff */
.L_x_27:
[----:B------:R-:W-:Y:S01]  /*3810*/  UMOV UR5, 0xffffffff ;  /* 0xffffffff00057882 */ /* 0x000fe20000000000 */
[----:B------:R-:W-:Y:S02]  /*3820*/  ISETP.NE.AND P0, PT, R24, 0x65, PT ;  /* 0x000000651800780c */ /* 0x000fe40003f05270 */
[----:B------:R-:W-:Y:S11]  /*3830*/  BRA.DIV UR5, `(.L_x_30) ;  /* 0x0000001a05fc7947 */ /* 0x000ff6000b800000 */
[----:B------:R-:W-:Y:S01]  /*3840*/  VOTE.ANY R19, PT, !P0 ;  /* 0x0000000000137806 */ /* 0x000fe200040e0100 */
[----:B------:R-:W-:Y:S02]  /*3850*/  VIADD R17, R36, 0x2 ;  /* 0x0000000224117836 */ /* 0x000fe40000000000 */
[----:B------:R-:W-:Y:S01]  /*3860*/  VIADD R21, R21, 0xffffffe0 ;  /* 0xffffffe015157836 */ /* 0x000fe20000000000 */
[----:B------:R-:W-:-:S05]  /*3870*/  LOP3.LUT R19, R19, 0x80000000, R53, 0xec, !PT ;  /* 0x8000000013137812 */ /* 0x000fca00078eec35 */
[----:B------:R-:W-:-:S05]  /*3880*/  VIADD R16, R19, 0xffffffff ;  /* 0xffffffff13107836 */ /* 0x000fca0000000000 */
[----:B------:R-:W-:-:S06]  /*3890*/  LOP3.LUT R16, R19, R16, RZ, 0xc, !PT ;  /* 0x0000001013107212 */ /* 0x000fcc00078e0cff */
[----:B------:R-:W0:Y:S02]  /*38a0*/  POPC R16, R16 ;  /* 0x0000001000107309 */ /* 0x000e240000000000 */
[----:B0-----:R-:W0:Y:S01]  /*38b0*/  SHFL.DOWN PT, R20, R25, 0x1, R16 ;  /* 0x0820000019147989 */ /* 0x001e2200000e0010 */
[----:B------:R-:W-:-:S04]  /*38c0*/  ISETP.GE.AND P0, PT, R36, R16, PT ;  /* 0x000000102400720c */ /* 0x000fc80003f06270 */
[----:B0-----:R-:W-:Y:S02]  /*38d0*/  SEL R20, R20, RZ, !P0 ;  /* 0x000000ff14147207 */ /* 0x001fe40004000000 */
[----:B------:R-:W-:Y:S01]  /*38e0*/  ISETP.GT.AND P0, PT, R17, R16, PT ;  /* 0x000000101100720c */ /* 0x000fe20003f04270 */
[----:B------:R-:W-:Y:S02]  /*38f0*/  VIADD R17, R36, 0x4 ;  /* 0x0000000424117836 */ /* 0x000fe40000000000 */
        /* <DEDUP_REMOVED lines=10> */
[----:B------:R-:W-:-:S03]  /*39a0*/  IMAD.IADD R25, R25, 0x1, R20 ;  /* 0x0000000119197824 */ /* 0x000fc600078e0214 */
[----:B------:R-:W-:Y:S02]  /*39b0*/  ISETP.GT.AND P2, PT, R17, R16, PT ;  /* 0x000000101100720c */ /* 0x000fe40003f44270 */
        /* <DEDUP_REMOVED lines=8> */
.L_x_91:
[----:B------:R-:W-:Y:S05]  /*3a40*/  @P0 BRA `(.L_x_31) ;  /* 0xfffffff800d00947 */ /* 0x000fea000383ffff */
.L_x_25:
        /* <DEDUP_REMOVED lines=15> */
.L_x_19:
[----:B------:R-:W-:Y:S05]  /*3b40*/  WARPSYNC.ALL ;  /* 0x0000000000007948 */ /* 0x000fea0003800000 */
[----:B------:R-:W0:Y:S08]  /*3b50*/  S2UR UR5, SR_CgaCtaId ;  /* 0x00000000000579c3 */ /* 0x000e300000008800 */
[----:B------:R-:W-:Y:S06]  /*3b60*/  BAR.SYNC.DEFER_BLOCKING 0x0 ;  /* 0x0000000000007b1d */ /* 0x000fec0000010000 */
[----:B------:R-:W-:Y:S01]  /*3b70*/  UMOV UR4, 0x400 ;  /* 0x0000040000047882 */ /* 0x000fe20000000000 */
[----:B-1----:R-:W1:Y:S01]  /*3b80*/  S2R R17, SR_TID.X ;  /* 0x0000000000117919 */ /* 0x002e620000002100 */
[----:B0-----:R-:W-:-:S09]  /*3b90*/  ULEA UR4, UR5, UR4, 0x18 ;  /* 0x0000000405047291 */ /* 0x001fd2000f8ec0ff */
[----:B------:R-:W0:Y:S01]  /*3ba0*/  LDS R16, [UR4+0x4c] ;  /* 0x00004c04ff107984 */ /* 0x000e220008000800 */
[----:B-1----:R-:W-:-:S04]  /*3bb0*/  ISETP.NE.AND P0, PT, R17, RZ, PT ;  /* 0x000000ff1100720c */ /* 0x002fc80003f05270 */
[----:B0-----:R-:W-:-:S05]  /*3bc0*/  SEL R16, R16, RZ, P0 ;  /* 0x000000ff10107207 */ /* 0x001fca0000000000 */
[----:B------:R-:W-:-:S07]  /*3bd0*/  IMAD.IADD R16, R16, 0x1, R19 ;  /* 0x0000000110107824 */ /* 0x000fce00078e0213 */
.L_x_18:
[----:B------:R-:W-:Y:S01]  /*3be0*/  IMAD.IADD R17, R2, 0x1, R16 ;  /* 0x0000000102117824 */ /* 0x000fe200078e0210 */
[----:B------:R-:W0:Y:S01]  /*3bf0*/  S2R R20, SR_LANEID ;  /* 0x0000000000147919 */ /* 0x000e220000000000 */
[----:B------:R-:W1:Y:S01]  /*3c00*/  S2UR UR5, SR_CTAID.X ;  /* 0x00000000000579c3 */ /* 0x000e620000002500 */
[----:B------:R-:W2:Y:S01]  /*3c10*/  LDCU.64 UR6, c[0x0][0x388] ;  /* 0x00007100ff0677ac */ /* 0x000ea20008000a00 */
[----:B------:R-:W-:Y:S01]  /*3c20*/  IMAD.IADD R2, R3, 0x1, R17 ;  /* 0x0000000103027824 */ /* 0x000fe200078e0211 */
[----:B------:R-:W3:Y:S03]  /*3c30*/  S2R R21, SR_TID.X ;  /* 0x0000000000157919 */ /* 0x000ee60000002100 */
[----:B------:R-:W-:Y:S01]  /*3c40*/  IMAD.IADD R3, R4, 0x1, R2 ;  /* 0x0000000104037824 */ /* 0x000fe200078e0202 */
[----:B------:R-:W4:Y:S03]  /*3c50*/  S2R R26, SR_TID.X ;  /* 0x00000000001a7919 */ /* 0x000f260000002100 */
[----:B------:R-:W-:-:S04]  /*3c60*/  IMAD.IADD R4, R5, 0x1, R3 ;  /* 0x0000000105047824 */ /* 0x000fc800078e0203 */
[----:B------:R-:W-:-:S04]  /*3c70*/  IMAD.IADD R5, R6, 0x1, R4 ;  /* 0x0000000106057824 */ /* 0x000fc800078e0204 */
[----:B------:R-:W-:-:S04]  /*3c80*/  IMAD.IADD R6, R7, 0x1, R5 ;  /* 0x0000000107067824 */ /* 0x000fc800078e0205 */
[----:B------:R-:W-:-:S04]  /*3c90*/  IMAD.IADD R7, R8, 0x1, R6 ;  /* 0x0000000108077824 */ /* 0x000fc800078e0206 */
[----:B------:R-:W-:-:S04]  /*3ca0*/  IMAD.IADD R8, R9, 0x1, R7 ;  /* 0x0000000109087824 */ /* 0x000fc800078e0207 */
[----:B------:R-:W-:Y:S02]  /*3cb0*/  IMAD.IADD R9, R10, 0x1, R8 ;  /* 0x000000010a097824 */ /* 0x000fe400078e0208 */
[----:B0-----:R-:W-:Y:S01]  /*3cc0*/  IMAD R24, R20, 0x54, R37 ;  /* 0x0000005414187824 */ /* 0x001fe200078e0225 */
[----:B------:R-:W-:Y:S01]  /*3cd0*/  BAR.SYNC.DEFER_BLOCKING 0x0 ;  /* 0x0000000000007b1d */ /* 0x000fe20000010000 */
[----:B------:R-:W-:Y:S01]  /*3ce0*/  IMAD.IADD R10, R11, 0x1, R9 ;  /* 0x000000010b0a7824 */ /* 0x000fe200078e0209 */
[----:B---3--:R-:W-:-:S03]  /*3cf0*/  ISETP.NE.AND P0, PT, R21, RZ, PT ;  /* 0x000000ff1500720c */ /* 0x008fc60003f05270 */
        /* <DEDUP_REMOVED lines=13> */
[----:B------:R-:W-:Y:S03]  /*3dd0*/  STS.64 [R24+0x20], R8 ;  /* 0x0000200818007388 */ /* 0x000fe60000000a00 */
[----:B------:R-:W-:Y:S01]  /*3de0*/  IMAD.IADD R22, R33, 0x1, R21 ;  /* 0x0000000121167824 */ /* 0x000fe200078e0215 */
[----:B0-----:R-:W1:Y:S01]  /*3df0*/  LDC R2, c[0x0][0x398] ;  /* 0x0000e600ff027b82 */ /* 0x001e620000000800 */
[----:B------:R-:W-:Y:S02]  /*3e00*/  STS.64 [R24+0x28], R10 ;  /* 0x0000280a18007388 */ /* 0x000fe40000000a00 */
[----:B------:R-:W-:-:S02]  /*3e10*/  IMAD.IADD R23, R34, 0x1, R22 ;  /* 0x0000000122177824 */ /* 0x000fc400078e0216 */
[----:B------:R4:W-:Y:S04]  /*3e20*/  STS.64 [R24+0x30], R12 ;  /* 0x0000300c18007388 */ /* 0x0009e80000000a00 */
[----:B------:R-:W-:Y:S04]  /*3e30*/  STS.64 [R24+0x38], R14 ;  /* 0x0000380e18007388 */ /* 0x000fe80000000a00 */
[----:B------:R-:W-:Y:S04]  /*3e40*/  STS.64 [R24+0x40], R18 ;  /* 0x0000401218007388 */ /* 0x000fe80000000a00 */
[----:B------:R-:W-:Y:S01]  /*3e50*/  STS.64 [R24+0x48], R20 ;  /* 0x0000481418007388 */ /* 0x000fe20000000a00 */
[----:B----4-:R-:W-:-:S02]  /*3e60*/  LOP3.LUT R12, R26, 0x1f, RZ, 0xc0, !PT ;  /* 0x0000001f1a0c7812 */ /* 0x010fc400078ec0ff */
[----:B------:R-:W-:Y:S01]  /*3e70*/  LOP3.LUT R26, R26, 0x3e0, RZ, 0xc0, !PT ;  /* 0x000003e01a1a7812 */ /* 0x000fe200078ec0ff */
[----:B------:R-:W-:Y:S01]  /*3e80*/  STS.64 [R24+0x50], R22 ;  /* 0x0000501618007388 */ /* 0x000fe20000000a00 */
[----:B------:R-:W-:-:S03]  /*3e90*/  NOP ;  /* 0x0000000000007918 */ /* 0x000fc60000000000 */
[----:B------:R-:W-:Y:S01]  /*3ea0*/  LDS R16, [R37] ;  /* 0x0000000025107984 */ /* 0x000fe20000000800 */
[----:B-1----:R-:W-:Y:S02]  /*3eb0*/  VIADD R2, R2, UR5 ;  /* 0x0000000502027c36 */ /* 0x002fe40008000000 */
[----:B------:R-:W-:Y:S01]  /*3ec0*/  IMAD R26, R26, 0x16, R12 ;  /* 0x000000161a1a7824 */ /* 0x000fe200078e020c */
[----:B------:R-:W-:Y:S04]  /*3ed0*/  LDS R8, [R37+0x80] ;  /* 0x0000800025087984 */ /* 0x000fe80000000800 */
        /* <DEDUP_REMOVED lines=19> */
[----:B------:R0:W-:Y:S04]  /*4010*/  LDS R23, [R37+0xa80] ;  /* 0x000a800025177984 */ /* 0x0001e80000000800 */
[----:B------:R1:W-:Y:S01]  /*4020*/  @!P0 STS [UR4+0x8400], R0 ;  /* 0x00840000ff008988 */ /* 0x0003e20008000804 */
[----:B------:R-:W-:Y:S01]  /*4030*/  BAR.SYNC.DEFER_BLOCKING 0x0 ;  /* 0x0000000000007b1d */ /* 0x000fe20000010000 */
[----:B0-----:R-:W-:-:S02]  /*4040*/  VIADD R37, R26, 0x20 ;  /* 0x000000201a257836 */ /* 0x001fc40000000000 */
[----:B-1----:R-:W-:-:S03]  /*4050*/  IMAD R0, R2, 0x2100, RZ ;  /* 0x0000210002007824 */ /* 0x002fc600078e02ff */
[----:B------:R-:W0:Y:S02]  /*4060*/  S2R R3, SR_TID.X ;  /* 0x0000000000037919 */ /* 0x000e240000002100 */
[----:B------:R-:W-:-:S04]  /*4070*/  IADD3 R0, P0, PT, R0, R26, RZ ;  /* 0x0000001a00007210 */ /* 0x000fc80007f1e0ff */
[----:B--2---:R-:W-:Y:S01]  /*4080*/  LEA R2, P1, R0, UR6, 0x2 ;  /* 0x0000000600027c11 */ /* 0x004fe2000f8210ff */
[----:B------:R-:W1:Y:S01]  /*4090*/  LDS R4, [UR4+0x8400] ;  /* 0x00840004ff047984 */ /* 0x000e620008000800 */
[C---:B0-----:R-:W-:Y:S02]  /*40a0*/  LOP3.LUT R12, R3.reuse, 0x3e0, RZ, 0xc0, !PT ;  /* 0x000003e0030c7812 */ /* 0x041fe400078ec0ff */
[----:B------:R-:W-:-:S05]  /*40b0*/  LOP3.LUT R3, R3, 0x1f, RZ, 0xc0, !PT ;  /* 0x0000001f03037812 */ /* 0x000fca00078ec0ff */
[----:B------:R-:W-:Y:S02]  /*40c0*/  IMAD R12, R12, 0x16, R3 ;  /* 0x000000160c0c7824 */ /* 0x000fe400078e0203 */
[----:B------:R-:W-:-:S05]  /*40d0*/  IMAD.X R3, RZ, RZ, RZ, P0 ;  /* 0x000000ffff037224 */ /* 0x000fca00000e06ff */
[----:B------:R-:W-:Y:S02]  /*40e0*/  LEA.HI.X R3, R0, UR7, R3, 0x2, P1 ;  /* 0x0000000700037c11 */ /* 0x000fe400088f1403 */
[-C--:B-1----:R-:W-:Y:S02]  /*40f0*/  ISETP.GE.AND P6, PT, R26, R4.reuse, PT ;  /* 0x000000041a00720c */ /* 0x082fe40003fc6270 */
[-C--:B------:R-:W-:Y:S01]  /*4100*/  ISETP.GE.AND P5, PT, R37, R4.reuse, PT ;  /* 0x000000042500720c */ /* 0x080fe20003fa6270 */
[C---:B------:R-:W-:Y:S01]  /*4110*/  VIADD R37, R12.reuse, 0x80 ;  /* 0x000000800c257836 */ /* 0x040fe20000000000 */
[-C--:B------:R-:W-:Y:S01]  /*4120*/  ISETP.GE.AND P0, PT, R51, R4.reuse, PT ;  /* 0x000000043300720c */ /* 0x080fe20003f06270 */
[----:B------:R-:W-:Y:S01]  /*4130*/  VIADD R51, R12, 0xa0 ;  /* 0x000000a00c337836 */ /* 0x000fe20000000000 */
[-C--:B------:R-:W-:Y:S02]  /*4140*/  ISETP.GE.AND P4, PT, R50, R4.reuse, PT ;  /* 0x000000043200720c */ /* 0x080fe40003f86270 */
[-C--:B------:R-:W-:Y:S01]  /*4150*/  ISETP.GE.AND P3, PT, R37, R4.reuse, PT ;  /* 0x000000042500720c */ /* 0x080fe20003f66270 */
[----:B------:R-:W-:Y:S01]  /*4160*/  VIADD R37, R12, 0xe0 ;  /* 0x000000e00c257836 */ /* 0x000fe20000000000 */
[----:B------:R-:W-:-:S02]  /*4170*/  ISETP.GE.AND P2, PT, R51, R4, PT ;  /* 0x000000043300720c */ /* 0x000fc40003f46270 */
[-C--:B------:R-:W-:Y:S01]  /*4180*/  ISETP.GE.AND P1, PT, R49, R4.reuse, PT ;  /* 0x000000043100720c */ /* 0x080fe20003f26270 */
[----:B------:R-:W-:Y:S01]  /*4190*/  @!P6 STG.E desc[UR8][R2.64], R16 ;  /* 0x000000100200e986 */ /* 0x000fe2000c101908 */
[-C--:B------:R-:W-:Y:S01]  /*41a0*/  ISETP.GE.AND P6, PT, R37, R4.reuse, PT ;  /* 0x000000042500720c */ /* 0x080fe20003fc6270 */
[----:B------:R-:W-:Y:S02]  /*41b0*/  VIADD R37, R12, 0x120 ;  /* 0x000001200c257836 */ /* 0x000fe40000000000 */
[----:B------:R-:W-:Y:S01]  /*41c0*/  @!P5 STG.E desc[UR8][R2.64+0x80], R8 ;  /* 0x000080080200d986 */ /* 0x000fe2000c101908 */
[----:B------:R-:W-:-:S03]  /*41d0*/  ISETP.GE.AND P5, PT, R48, R4, PT ;  /* 0x000000043000720c */ /* 0x000fc60003fa6270 */
[----:B------:R-:W-:Y:S01]  /*41e0*/  @!P0 STG.E desc[UR8][R2.64+0x100], R10 ;  /* 0x0001000a02008986 */ /* 0x000fe2000c101908 */
[-C--:B------:R-:W-:Y:S01]  /*41f0*/  ISETP.GE.AND P0, PT, R37, R4.reuse, PT ;  /* 0x000000042500720c */ /* 0x080fe20003f06270 */
[----:B------:R-:W-:Y:S02]  /*4200*/  VIADD R37, R12, 0x1c0 ;  /* 0x000001c00c257836 */ /* 0x000fe40000000000 */
[----:B------:R-:W-:Y:S01]  /*4210*/  @!P4 STG.E desc[UR8][R2.64+0x180], R6 ;  /* 0x000180060200c986 */ /* 0x000fe2000c101908 */
[----:B------:R-:W-:-:S03]  /*4220*/  ISETP.GE.AND P4, PT, R47, R4, PT ;  /* 0x000000042f00720c */ /* 0x000fc60003f86270 */
[----:B------:R-:W-:Y:S01]  /*4230*/  @!P3 STG.E desc[UR8][R2.64+0x200], R53 ;  /* 0x000200350200b986 */ /* 0x000fe2000c101908 */
[----:B------:R-:W-:-:S03]  /*4240*/  ISETP.GE.AND P3, PT, R46, R4, PT ;  /* 0x000000042e00720c */ /* 0x000fc60003f66270 */
[----:B------:R-:W-:Y:S01]  /*4250*/  @!P2 STG.E desc[UR8][R2.64+0x280], R39 ;  /* 0x000280270200a986 */ /* 0x000fe2000c101908 */
[----:B------:R-:W-:-:S03]  /*4260*/  ISETP.GE.AND P2, PT, R45, R4, PT ;  /* 0x000000042d00720c */ /* 0x000fc60003f46270 */
[----:B------:R0:W-:Y:S01]  /*4270*/  @!P1 STG.E desc[UR8][R2.64+0x300], R33 ;  /* 0x0003002102009986 */ /* 0x0001e2000c101908 */
[-C--:B------:R-:W-:Y:S01]  /*4280*/  ISETP.GE.AND P1, PT, R43, R4.reuse, PT ;  /* 0x000000042b00720c */ /* 0x080fe20003f26270 */
[C---:B------:R-:W-:Y:S02]  /*4290*/  VIADD R43, R12.reuse, 0x220 ;  /* 0x000002200c2b7836 */ /* 0x040fe40000000000 */
[----:B------:R-:W-:Y:S01]  /*42a0*/  @!P6 STG.E desc[UR8][R2.64+0x380], R35 ;  /* 0x000380230200e986 */ /* 0x000fe2000c101908 */
[-C--:B------:R-:W-:Y:S01]  /*42b0*/  ISETP.GE.AND P6, PT, R37, R4.reuse, PT ;  /* 0x000000042500720c */ /* 0x080fe20003fc6270 */
[----:B------:R-:W-:Y:S02]  /*42c0*/  VIADD R37, R12, 0x200 ;  /* 0x000002000c257836 */ /* 0x000fe40000000000 */
[----:B------:R1:W-:Y:S01]  /*42d0*/  @!P5 STG.E desc[UR8][R2.64+0x400], R31 ;  /* 0x0004001f0200d986 */ /* 0x0003e2000c101908 */
[----:B------:R-:W-:Y:S01]  /*42e0*/  ISETP.GE.AND P5, PT, R42, R4, PT ;  /* 0x000000042a00720c */ /* 0x000fe20003fa6270 */
[----:B0-----:R-:W-:-:S02]  /*42f0*/  VIADD R33, R12, 0x260 ;  /* 0x000002600c217836 */ /* 0x001fc40000000000 */
[----:B------:R0:W-:Y:S01]  /*4300*/  @!P0 STG.E desc[UR8][R2.64+0x480], R25 ;  /* 0x0004801902008986 */ /* 0x0001e2000c101908 */
[----:B------:R-:W-:-:S03]  /*4310*/  ISETP.GE.AND P0, PT, R37, R4, PT ;  /* 0x000000042500720c */ /* 0x000fc60003f06270 */
[----:B------:R0:W-:Y:S01]  /*4320*/  @!P4 STG.E desc[UR8][R2.64+0x500], R27 ;  /* 0x0005001b0200c986 */ /* 0x0001e2000c101908 */
[-C--:B------:R-:W-:Y:S01]  /*4330*/  ISETP.GE.AND P4, PT, R43, R4.reuse, PT ;  /* 0x000000042b00720c */ /* 0x080fe20003f86270 */
[----:B-1----:R-:W-:Y:S02]  /*4340*/  VIADD R31, R12, 0x280 ;  /* 0x000002800c1f7836 */ /* 0x002fe40000000000 */
[----:B------:R0:W-:Y:S01]  /*4350*/  @!P3 STG.E desc[UR8][R2.64+0x580], R29 ;  /* 0x0005801d0200b986 */ /* 0x0001e2000c101908 */
[----:B------:R-:W-:-:S03]  /*4360*/  ISETP.GE.AND P3, PT, R41, R4, PT ;  /* 0x000000042900720c */ /* 0x000fc60003f66270 */
[----:B------:R0:W-:Y:S01]  /*4370*/  @!P2 STG.E desc[UR8][R2.64+0x600], R19 ;  /* 0x000600130200a986 */ /* 0x0001e2000c101908 */
[----:B------:R-:W-:-:S03]  /*4380*/  ISETP.GE.AND P2, PT, R33, R4, PT ;  /* 0x000000042100720c */ /* 0x000fc60003f46270 */
[----:B------:R0:W-:Y:S01]  /*4390*/  @!P1 STG.E desc[UR8][R2.64+0x680], R21 ;  /* 0x0006801502009986 */ /* 0x0001e2000c101908 */
[----:B------:R-:W-:-:S03]  /*43a0*/  ISETP.GE.AND P1, PT, R31, R4, PT ;  /* 0x000000041f00720c */ /* 0x000fc60003f26270 */
[----:B------:R0:W-:Y:S01]  /*43b0*/  @!P6 STG.E desc[UR8][R2.64+0x700], R17 ;  /* 0x000700110200e986 */ /* 0x0001e2000c101908 */
[----:B------:R-:W-:-:S03]  /*43c0*/  ISETP.GE.AND P6, PT, R40, R4, PT ;  /* 0x000000042800720c */ /* 0x000fc60003fc6270 */
[----:B------:R0:W-:Y:S04]  /*43d0*/  @!P5 STG.E desc[UR8][R2.64+0x780], R15 ;  /* 0x0007800f0200d986 */ /* 0x0001e8000c101908 */
[----:B------:R0:W-:Y:S04]  /*43e0*/  @!P0 STG.E desc[UR8][R2.64+0x800], R13 ;  /* 0x0008000d02008986 */ /* 0x0001e8000c101908 */
[----:B------:R0:W-:Y:S04]  /*43f0*/  @!P4 STG.E desc[UR8][R2.64+0x880], R11 ;  /* 0x0008800b0200c986 */ /* 0x0001e8000c101908 */
[----:B------:R0:W-:Y:S04]  /*4400*/  @!P3 STG.E desc[UR8][R2.64+0x900], R9 ;  /* 0x000900090200b986 */ /* 0x0001e8000c101908 */
[----:B------:R0:W-:Y:S04]  /*4410*/  @!P2 STG.E desc[UR8][R2.64+0x980], R7 ;  /* 0x000980070200a986 */ /* 0x0001e8000c101908 */
[----:B------:R0:W-:Y:S01]  /*4420*/  @!P1 STG.E desc[UR8][R2.64+0xa00], R5 ;  /* 0x000a000502009986 */ /* 0x0001e2000c101908 */
[----:B------:R-:W-:Y:S05]  /*4430*/  @P6 EXIT ;  /* 0x000000000000694d */ /* 0x000fea0003800000 */
[----:B------:R-:W-:Y:S01]  /*4440*/  STG.E desc[UR8][R2.64+0xa80], R23 ;  /* 0x000a801702007986 */ /* 0x000fe2000c101908 */
[----:B------:R-:W-:Y:S05]  /*4450*/  EXIT ;  /* 0x000000000000794d */ /* 0x000fea0003800000 */
.L_x_5:
[----:B------:R-:W-:Y:S01]  /*4460*/  BSSY B1, `(.L_x_32) ;  /* 0x0000006000017945 */ /* 0x000fe20003800000 */
[----:B------:R-:W-:Y:S01]  /*4470*/  PLOP3.LUT P0, PT, P0, PT, PT, 0x8, 0x80 ;  /* 0x000000000080781c */ /* 0x000fe2000070e170 */
[----:B------:R-:W-:-:S12]  /*4480*/  IMAD.MOV.U32 R19, RZ, RZ, -0x1 ;  /* 0xffffffffff137424 */ /* 0x000fd800078e00ff */
[----:B------:R-:W-:Y:S05]  /*4490*/  WARPSYNC.COLLECTIVE R19, `(.L_x_33) ;  /* 0x0000000013087348 */ /* 0x000fea0003c00000 */
[----:B------:R-:W-:Y:S01]  /*44a0*/  VOTE.ANY P0, P0 ;  /* 0x0000000000ff7806 */ /* 0x000fe20000000100 */
[----:B------:R-:W-:-:S12]  /*44b0*/  ENDCOLLECTIVE ;  /* 0x000000000000791b */ /* 0x000fd80003800000 */
.L_x_33:
[----:B------:R-:W-:Y:S05]  /*44c0*/  BSYNC B1 ;  /* 0x0000000000017941 */ /* 0x000fea0003800000 */
.L_x_32:
[----:B------:R-:W-:Y:S05]  /*44d0*/  BRA `(.L_x_34) ;  /* 0xffffffc800a87947 */ /* 0x000fea000383ffff */
.L_x_7:
[----:B------:R-:W-:Y:S01]  /*44e0*/  BSSY B1, `(.L_x_35) ;  /* 0x0000006000017945 */ /* 0x000fe20003800000 */
[----:B------:R-:W-:Y:S01]  /*44f0*/  PLOP3.LUT P0, PT, P0, PT, PT, 0x8, 0x80 ;  /* 0x000000000080781c */ /* 0x000fe2000070e170 */
[----:B------:R-:W-:-:S12]  /*4500*/  IMAD.MOV.U32 R19, RZ, RZ, -0x1 ;  /* 0xffffffffff137424 */ /* 0x000fd800078e00ff */
[----:B------:R-:W-:Y:S05]  /*4510*/  WARPSYNC.COLLECTIVE R19, `(.L_x_36) ;  /* 0x0000000013087348 */ /* 0x000fea0003c00000 */
[----:B------:R-:W-:Y:S01]  /*4520*/  VOTE.ANY P0, P0 ;  /* 0x0000000000ff7806 */ /* 0x000fe20000000100 */
[----:B------:R-:W-:-:S12]  /*4530*/  ENDCOLLECTIVE ;  /* 0x000000000000791b */ /* 0x000fd80003800000 */
.L_x_36:
[----:B------:R-:W-:Y:S05]  /*4540*/  BSYNC B1 ;  /* 0x0000000000017941 */ /* 0x000fea0003800000 */
.L_x_35:
[----:B------:R-:W-:Y:S05]  /*4550*/  BRA `(.L_x_37) ;  /* 0xffffffc800fc7947 */ /* 0x000fea000383ffff */
.L_x_9:
[----:B------:R-:W0:Y:S01]  /*4560*/  S2R R48, SR_GEMASK ;  /* 0x0000000000307919 */ /* 0x000e220000003c00 */
[----:B------:R-:W-:Y:S01]  /*4570*/  BSSY B1, `(.L_x_38) ;  /* 0x0000006000017945 */ /* 0x000fe20003800000 */
[----:B------:R-:W-:Y:S01]  /*4580*/  PLOP3.LUT P0, PT, P0, PT, PT, 0x8, 0x80 ;  /* 0x000000000080781c */ /* 0x000fe2000070e170 */
[----:B------:R-:W-:-:S12]  /*4590*/  IMAD.MOV.U32 R19, RZ, RZ, -0x1 ;  /* 0xffffffffff137424 */ /* 0x000fd800078e00ff */
[----:B0-----:R-:W-:Y:S05]  /*45a0*/  WARPSYNC.COLLECTIVE R19, `(.L_x_39) ;  /* 0x0000000013087348 */ /* 0x001fea0003c00000 */
[----:B------:R-:W-:Y:S01]  /*45b0*/  VOTE.ANY R19, PT, P0 ;  /* 0x0000000000137806 */ /* 0x000fe200000e0100 */
[----:B0-----:R-:W-:Y:S06]  /*45c0*/  ENDCOLLECTIVE ;  /* 0x000000000000791b */ /* 0x001fec0003800000 */
.L_x_39:
[----:B------:R-:W-:Y:S05]  /*45d0*/  BSYNC B1 ;  /* 0x0000000000017941 */ /* 0x000fea0003800000 */
.L_x_38:
[----:B------:R-:W-:Y:S01]  /*45e0*/  LOP3.LUT R19, R19, 0x80000000, R48, 0xec, !PT ;  /* 0x8000000013137812 */ /* 0x000fe200078eec30 */
[----:B------:R-:W-:Y:S01]  /*45f0*/  IMAD.MOV.U32 R18, RZ, RZ, R41 ;  /* 0x000000ffff127224 */ /* 0x000fe200078e0029 */
[----:B------:R-:W0:Y:S01]  /*4600*/  LDC.64 R42, c[0x0][0x390] ;  /* 0x0000e400ff2a7b82 */ /* 0x000e220000000a00 */
[----:B------:R-:W-:Y:S02]  /*4610*/  IMAD.MOV.U32 R17, RZ, RZ, 0x1 ;  /* 0x00000001ff117424 */ /* 0x000fe400078e00ff */
[----:B------:R-:W-:Y:S02]  /*4620*/  VIADD R16, R19, 0xffffffff ;  /* 0xffffffff13107836 */ /* 0x000fe40000000000 */
[C---:B------:R-:W-:Y:S02]  /*4630*/  VIADD R23, R47.reuse, 0x4 ;  /* 0x000000042f177836 */ /* 0x040fe40000000000 */
[----:B------:R-:W-:Y:S01]  /*4640*/  VIADD R26, R47, 0x8 ;  /* 0x000000082f1a7836 */ /* 0x000fe20000000000 */
[----:B------:R-:W-:Y:S01]  /*4650*/  LOP3.LUT R22, R19, R16, RZ, 0xc, !PT ;  /* 0x0000001013167212 */ /* 0x000fe200078e0cff */
[----:B------:R-:W-:-:S03]  /*4660*/  IMAD.MOV.U32 R19, RZ, RZ, -0x1 ;  /* 0xffffffffff137424 */ /* 0x000fc600078e00ff */
[----:B------:R1:W2:Y:S02]  /*4670*/  POPC R16, R22 ;  /* 0x0000001600107309 */ /* 0x0002a40000000000 */
[----:B-1----:R-:W-:Y:S01]  /*4680*/  VIADD R22, R47, 0x2 ;  /* 0x000000022f167836 */ /* 0x002fe20000000000 */
[----:B0-2---:R-:W-:-:S13]  /*4690*/  IADD3 R42, P3, PT, R42, 0x100, RZ ;  /* 0x000001002a2a7810 */ /* 0x005fda0007f7e0ff */
[----:B------:R-:W-:Y:S05]  /*46a0*/  WARPSYNC.COLLECTIVE R19, `(.L_x_40) ;  /* 0x0000000013087348 */ /* 0x000fea0003c00000 */
[----:B------:R0:W1:Y:S02]  /*46b0*/  SHFL.DOWN P2, R20, R18, R17, R16 ;  /* 0x0800001112147389 */ /* 0x0000640000040010 */
[----:B01----:R-:W-:Y:S05]  /*46c0*/  ENDCOLLECTIVE ;  /* 0x000000000000791b */ /* 0x003fea0003800000 */
.L_x_40:
[-C--:B------:R-:W-:Y:S01]  /*46d0*/  ISETP.GE.AND P0, PT, R47, R16.reuse, PT ;  /* 0x000000102f00720c */ /* 0x080fe20003f06270 */
[----:B------:R-:W-:Y:S02]  /*46e0*/  IMAD.X R43, RZ, RZ, R43, P3 ;  /* 0x000000ffff2b7224 */ /* 0x000fe400018e062b */
[----:B------:R-:W-:Y:S01]  /*46f0*/  IMAD.MOV.U32 R17, RZ, RZ, 0x2 ;  /* 0x00000002ff117424 */ /* 0x000fe200078e00ff */
[----:B------:R-:W-:Y:S02]  /*4700*/  SEL R20, R20, RZ, !P0 ;  /* 0x000000ff14147207 */ /* 0x000fe40004000000 */
[----:B------:R-:W-:-:S03]  /*4710*/  ISETP.GT.AND P0, PT, R22, R16, PT ;  /* 0x000000101600720c */ /* 0x000fc60003f04270 */
[----:B------:R-:W-:-:S04]  /*4720*/  IMAD.IADD R37, R20, 0x1, R41 ;  /* 0x0000000114257824 */ /* 0x000fc800078e0229 */
[----:B------:R-:W-:-:S07]  /*4730*/  IMAD.MOV.U32 R18, RZ, RZ, R37 ;  /* 0x000000ffff127224 */ /* 0x000fce00078e0025 */
[----:B------:R-:W-:Y:S05]  /*4740*/  WARPSYNC.COLLECTIVE R19, `(.L_x_41) ;  /* 0x0000000013087348 */ /* 0x000fea0003c00000 */
[----:B------:R0:W1:Y:S02]  /*4750*/  SHFL.DOWN P2, R20, R18, R17, R16 ;  /* 0x0800001112147389 */ /* 0x0000640000040010 */
[----:B01----:R-:W-:Y:S05]  /*4760*/  ENDCOLLECTIVE ;  /* 0x000000000000791b */ /* 0x003fea0003800000 */
.L_x_41:
[----:B------:R-:W-:Y:S01]  /*4770*/  IMAD.MOV.U32 R17, RZ, RZ, 0x4 ;  /* 0x00000004ff117424 */ /* 0x000fe200078e00ff */
[----:B------:R-:W-:Y:S02]  /*4780*/  SEL R20, R20, RZ, !P0 ;  /* 0x000000ff14147207 */ /* 0x000fe40004000000 */
[----:B------:R-:W-:-:S03]  /*4790*/  ISETP.GT.AND P0, PT, R23, R16, PT ;  /* 0x000000101700720c */ /* 0x000fc60003f04270 */
[----:B------:R-:W-:Y:S02]  /*47a0*/  IMAD.IADD R39, R37, 0x1, R20 ;  /* 0x0000000125277824 */ /* 0x000fe400078e0214 */
[----:B------:R-:W-:Y:S02]  /*47b0*/  VIADD R37, R47, 0x10 ;  /* 0x000000102f257836 */ /* 0x000fe40000000000 */
[----:B------:R-:W-:-:S07]  /*47c0*/  IMAD.MOV.U32 R18, RZ, RZ, R39 ;  /* 0x000000ffff127224 */ /* 0x000fce00078e0027 */
[----:B------:R-:W-:Y:S05]  /*47d0*/  WARPSYNC.COLLECTIVE R19, `(.L_x_42) ;  /* 0x0000000013087348 */ /* 0x000fea0003c00000 */
[----:B------:R0:W1:Y:S02]  /*47e0*/  SHFL.DOWN P2, R20, R18, R17, R16 ;  /* 0x0800001112147389 */ /* 0x0000640000040010 */
[----:B01----:R-:W-:Y:S05]  /*47f0*/  ENDCOLLECTIVE ;  /* 0x000000000000791b */ /* 0x003fea0003800000 */
.L_x_42:
        /* <DEDUP_REMOVED lines=8> */
.L_x_43:
[----:B------:R-:W-:Y:S01]  /*4880*/  IMAD.MOV.U32 R17, RZ, RZ, 0x10 ;  /* 0x00000010ff117424 */ /* 0x000fe200078e00ff */
[----:B------:R-:W-:Y:S02]  /*4890*/  SEL R20, R20, RZ, !P0 ;  /* 0x000000ff14147207 */ /* 0x000fe40004000000 */
[----:B------:R-:W-:-:S03]  /*48a0*/  ISETP.NE.AND P0, PT, R40, 0x65, PT ;  /* 0x000000652800780c */ /* 0x000fc60003f05270 */
[----:B------:R-:W-:-:S04]  /*48b0*/  IMAD.IADD R41, R51, 0x1, R20 ;  /* 0x0000000133297824 */ /* 0x000fc800078e0214 */
[----:B------:R-:W-:-:S07]  /*48c0*/  IMAD.MOV.U32 R18, RZ, RZ, R41 ;  /* 0x000000ffff127224 */ /* 0x000fce00078e0029 */
[----:B------:R-:W-:Y:S05]  /*48d0*/  WARPSYNC.COLLECTIVE R19, `(.L_x_44) ;  /* 0x0000000013087348 */ /* 0x000fea0003c00000 */
[----:B------:R0:W1:Y:S02]  /*48e0*/  SHFL.DOWN P2, R20, R18, R17, R16 ;  /* 0x0800001112147389 */ /* 0x0000640000040010 */
[----:B01----:R-:W-:Y:S05]  /*48f0*/  ENDCOLLECTIVE ;  /* 0x000000000000791b */ /* 0x003fea0003800000 */
.L_x_44:
[----:B------:R-:W-:Y:S05]  /*4900*/  WARPSYNC.COLLECTIVE R19, `(.L_x_45) ;  /* 0x0000000013087348 */ /* 0x000fea0003c00000 */
[----:B------:R-:W-:Y:S01]  /*4910*/  VOTE.ALL P0, P0 ;  /* 0x0000000000ff7806 */ /* 0x000fe20000000000 */
[----:B------:R-:W-:-:S12]  /*4920*/  ENDCOLLECTIVE ;  /* 0x000000000000791b */ /* 0x000fd80003800000 */
.L_x_45:
[----:B------:R-:W-:-:S04]  /*4930*/  ISETP.GT.AND P2, PT, R37, R16, PT ;  /* 0x000000102500720c */ /* 0x000fc80003f44270 */
[----:B------:R-:W-:-:S05]  /*4940*/  SEL R20, R20, RZ, !P2 ;  /* 0x000000ff14147207 */ /* 0x000fca0005000000 */
[----:B------:R-:W-:Y:S01]  /*4950*/  IMAD.IADD R39, R41, 0x1, R20 ;  /* 0x0000000129277824 */ /* 0x000fe200078e0214 */
[----:B------:R-:W-:Y:S06]  /*4960*/  BRA `(.L_x_46) ;  /* 0xffffffc800947947 */ /* 0x000fec000383ffff */
.L_x_11:
[----:B------:R-:W-:Y:S01]  /*4970*/  BSSY B1, `(.L_x_47) ;  /* 0x0000006000017945 */ /* 0x000fe20003800000 */
[----:B------:R-:W-:Y:S01]  /*4980*/  PLOP3.LUT P0, PT, P0, PT, PT, 0x8, 0x80 ;  /* 0x000000000080781c */ /* 0x000fe2000070e170 */
[----:B------:R-:W-:-:S12]  /*4990*/  IMAD.MOV.U32 R19, RZ, RZ, -0x1 ;  /* 0xffffffffff137424 */ /* 0x000fd800078e00ff */
[----:B------:R-:W-:Y:S05]  /*49a0*/  WARPSYNC.COLLECTIVE R19, `(.L_x_48) ;  /* 0x0000000013087348 */ /* 0x000fea0003c00000 */
[----:B------:R-:W-:Y:S01]  /*49b0*/  VOTE.ANY P0, P0 ;  /* 0x0000000000ff7806 */ /* 0x000fe20000000100 */
[----:B------:R-:W-:-:S12]  /*49c0*/  ENDCOLLECTIVE ;  /* 0x000000000000791b */ /* 0x000fd80003800000 */
.L_x_48:
[----:B------:R-:W-:Y:S05]  /*49d0*/  BSYNC B1 ;  /* 0x0000000000017941 */ /* 0x000fea0003800000 */
.L_x_47:
[----:B------:R-:W-:Y:S05]  /*49e0*/  BRA `(.L_x_49) ;  /* 0xffffffc800a47947 */ /* 0x000fea000383ffff */
.L_x_13:
[----:B------:R-:W-:Y:S01]  /*49f0*/  BSSY B1, `(.L_x_50) ;  /* 0x0000006000017945 */ /* 0x000fe20003800000 */
[----:B------:R-:W-:Y:S01]  /*4a00*/  PLOP3.LUT P0, PT, P0, PT, PT, 0x8, 0x80 ;  /* 0x000000000080781c */ /* 0x000fe2000070e170 */
[----:B------:R-:W-:-:S12]  /*4a10*/  IMAD.MOV.U32 R19, RZ, RZ, -0x1 ;  /* 0xffffffffff137424 */ /* 0x000fd800078e00ff */
[----:B------:R-:W-:Y:S05]  /*4a20*/  WARPSYNC.COLLECTIVE R19, `(.L_x_51) ;  /* 0x0000000013087348 */ /* 0x000fea0003c00000 */
[----:B------:R-:W-:Y:S01]  /*4a30*/  VOTE.ANY P0, P0 ;  /* 0x0000000000ff7806 */ /* 0x000fe20000000100 */
[----:B------:R-:W-:-:S12]  /*4a40*/  ENDCOLLECTIVE ;  /* 0x000000000000791b */ /* 0x000fd80003800000 */
.L_x_51:
[----:B------:R-:W-:Y:S05]  /*4a50*/  BSYNC B1 ;  /* 0x0000000000017941 */ /* 0x000fea0003800000 */
.L_x_50:
[----:B------:R-:W-:Y:S05]  /*4a60*/  BRA `(.L_x_52) ;  /* 0xffffffc800f87947 */ /* 0x000fea000383ffff */
.L_x_15:
[----:B------:R-:W-:Y:S01]  /*4a70*/  BSSY B1, `(.L_x_53) ;  /* 0x0000006000017945 */ /* 0x000fe20003800000 */
[----:B------:R-:W-:Y:S01]  /*4a80*/  PLOP3.LUT P0, PT, P0, PT, PT, 0x8, 0x80 ;  /* 0x000000000080781c */ /* 0x000fe2000070e170 */
[----:B------:R-:W-:-:S12]  /*4a90*/  IMAD.MOV.U32 R19, RZ, RZ, -0x1 ;  /* 0xffffffffff137424 */ /* 0x000fd800078e00ff */
[----:B------:R-:W-:Y:S05]  /*4aa0*/  WARPSYNC.COLLECTIVE R19, `(.L_x_54) ;  /* 0x0000000013087348 */ /* 0x000fea0003c00000 */
[----:B------:R-:W-:Y:S01]  /*4ab0*/  VOTE.ANY R19, PT, P0 ;  /* 0x0000000000137806 */ /* 0x000fe200000e0100 */
[----:B------:R-:W-:Y:S06]  /*4ac0*/  ENDCOLLECTIVE ;  /* 0x000000000000791b */ /* 0x000fec0003800000 */
.L_x_54:
[----:B------:R-:W-:Y:S05]  /*4ad0*/  BSYNC B1 ;  /* 0x0000000000017941 */ /* 0x000fea0003800000 */
.L_x_53:
[----:B------:R-:W-:Y:S01]  /*4ae0*/  LOP3.LUT R19, R19, 0x80000000, R48, 0xec, !PT ;  /* 0x8000000013137812 */ /* 0x000fe200078eec30 */
[----:B------:R-:W-:Y:S02]  /*4af0*/  IMAD.MOV.U32 R18, RZ, RZ, R41 ;  /* 0x000000ffff127224 */ /* 0x000fe400078e0029 */
[----:B------:R-:W-:Y:S02]  /*4b00*/  IMAD.MOV.U32 R17, RZ, RZ, 0x1 ;  /* 0x00000001ff117424 */ /* 0x000fe400078e00ff */
[----:B------:R-:W-:Y:S02]  /*4b10*/  VIADD R16, R19, 0xffffffff ;  /* 0xffffffff13107836 */ /* 0x000fe40000000000 */
[----:B------:R-:W-:-:S03]  /*4b20*/  VIADD R21, R21, 0xffffffe0 ;  /* 0xffffffe015157836 */ /* 0x000fc60000000000 */
[----:B------:R-:W-:Y:S01]  /*4b30*/  LOP3.LUT R50, R19, R16, RZ, 0xc, !PT ;  /* 0x0000001013327212 */ /* 0x000fe200078e0cff */
[----:B------:R-:W-:-:S03]  /*4b40*/  IMAD.MOV.U32 R19, RZ, RZ, -0x1 ;  /* 0xffffffffff137424 */ /* 0x000fc600078e00ff */
[----:B------:R0:W1:Y:S04]  /*4b50*/  POPC R16, R50 ;  /* 0x0000003200107309 */ /* 0x0000680000000000 */
[----:B01----:R-:W-:Y:S05]  /*4b60*/  WARPSYNC.COLLECTIVE R19, `(.L_x_55) ;  /* 0x0000000013087348 */ /* 0x003fea0003c00000 */
[----:B-1----:R1:W2:Y:S02]  /*4b70*/  SHFL.DOWN P2, R20, R18, R17, R16 ;  /* 0x0800001112147389 */ /* 0x0022a40000040010 */
[----:B012---:R-:W-:Y:S05]  /*4b80*/  ENDCOLLECTIVE ;  /* 0x000000000000791b */ /* 0x007fea0003800000 */
.L_x_55:
[----:B------:R-:W-:Y:S01]  /*4b90*/  ISETP.GE.AND P0, PT, R47, R16, PT ;  /* 0x000000102f00720c */ /* 0x000fe20003f06270 */
[----:B------:R-:W-:-:S03]  /*4ba0*/  IMAD.MOV.U32 R17, RZ, RZ, 0x2 ;  /* 0x00000002ff117424 */ /* 0x000fc600078e00ff */
[----:B------:R-:W-:Y:S02]  /*4bb0*/  SEL R20, R20, RZ, !P0 ;  /* 0x000000ff14147207 */ /* 0x000fe40004000000 */
[----:B------:R-:W-:-:S03]  /*4bc0*/  ISETP.GT.AND P0, PT, R22, R16, PT ;  /* 0x000000101600720c */ /* 0x000fc60003f04270 */
[----:B------:R-:W-:-:S04]  /*4bd0*/  IMAD.IADD R51, R20, 0x1, R41 ;  /* 0x0000000114337824 */ /* 0x000fc800078e0229 */
[----:B------:R-:W-:-:S07]  /*4be0*/  IMAD.MOV.U32 R18, RZ, RZ, R51 ;  /* 0x000000ffff127224 */ /* 0x000fce00078e0033 */
[----:B------:R-:W-:Y:S05]  /*4bf0*/  WARPSYNC.COLLECTIVE R19, `(.L_x_56) ;  /* 0x0000000013087348 */ /* 0x000fea0003c00000 */
[----:B------:R0:W1:Y:S02]  /*4c00*/  SHFL.DOWN P2, R20, R18, R17, R16 ;  /* 0x0800001112147389 */ /* 0x0000640000040010 */
[----:B01----:R-:W-:Y:S05]  /*4c10*/  ENDCOLLECTIVE ;  /* 0x000000000000791b */ /* 0x003fea0003800000 */
.L_x_56:
        /* <DEDUP_REMOVED lines=8> */
.L_x_57:
        /* <DEDUP_REMOVED lines=8> */
.L_x_58:
        /* <DEDUP_REMOVED lines=8> */
.L_x_59:
[----:B------:R-:W-:Y:S05]  /*4da0*/  WARPSYNC.COLLECTIVE R19, `(.L_x_60) ;  /* 0x0000000013087348 */ /* 0x000fea0003c00000 */
[----:B------:R-:W-:Y:S01]  /*4db0*/  VOTE.ALL P0, P0 ;  /* 0x0000000000ff7806 */ /* 0x000fe20000000000 */
[----:B------:R-:W-:-:S12]  /*4dc0*/  ENDCOLLECTIVE ;  /* 0x000000000000791b */ /* 0x000fd80003800000 */
.L_x_60:
[----:B------:R-:W-:-:S04]  /*4dd0*/  ISETP.GT.AND P2, PT, R37, R16, PT ;  /* 0x000000102500720c */ /* 0x000fc80003f44270 */
[----:B------:R-:W-:-:S04]  /*4de0*/  SEL R20, R20, RZ, !P2 ;  /* 0x000000ff14147207 */ /* 0x000fc80005000000 */
[----:B------:R-:W-:Y:S01]  /*4df0*/  IADD3 R39, PT, PT, R50, R20, R39 ;  /* 0x0000001432277210 */ /* 0x000fe20007ffe027 */
[----:B------:R-:W-:Y:S06]  /*4e00*/  BRA `(.L_x_61) ;  /* 0xffffffc800907947 */ /* 0x000fec000383ffff */
.L_x_20:
[----:B------:R-:W-:Y:S01]  /*4e10*/  BSSY B0, `(.L_x_62) ;  /* 0x0000006000007945 */ /* 0x000fe20003800000 */
[----:B------:R-:W-:Y:S01]  /*4e20*/  PLOP3.LUT P0, PT, P0, PT, PT, 0x8, 0x80 ;  /* 0x000000000080781c */ /* 0x000fe2000070e170 */
[----:B------:R-:W-:-:S12]  /*4e30*/  IMAD.MOV.U32 R19, RZ, RZ, -0x1 ;  /* 0xffffffffff137424 */ /* 0x000fd800078e00ff */
[----:B------:R-:W-:Y:S05]  /*4e40*/  WARPSYNC.COLLECTIVE R19, `(.L_x_63) ;  /* 0x0000000013087348 */ /* 0x000fea0003c00000 */
[----:B------:R-:W-:Y:S01]  /*4e50*/  VOTE.ANY P0, P0 ;  /* 0x0000000000ff7806 */ /* 0x000fe20000000100 */
[----:B------:R-:W-:-:S12]  /*4e60*/  ENDCOLLECTIVE ;  /* 0x000000000000791b */ /* 0x000fd80003800000 */
.L_x_63:
[----:B------:R-:W-:Y:S05]  /*4e70*/  BSYNC B0 ;  /* 0x0000000000007941 */ /* 0x000fea0003800000 */
.L_x_62:
[----:B------:R-:W-:Y:S05]  /*4e80*/  BRA `(.L_x_64) ;  /* 0xffffffe000a87947 */ /* 0x000fea000383ffff */
.L_x_22:
[----:B------:R-:W-:Y:S01]  /*4e90*/  BSSY B0, `(.L_x_65) ;  /* 0x0000006000007945 */ /* 0x000fe20003800000 */
[----:B------:R-:W-:Y:S01]  /*4ea0*/  PLOP3.LUT P0, PT, P0, PT, PT, 0x8, 0x80 ;  /* 0x000000000080781c */ /* 0x000fe2000070e170 */
[----:B------:R-:W-:-:S12]  /*4eb0*/  IMAD.MOV.U32 R19, RZ, RZ, -0x1 ;  /* 0xffffffffff137424 */ /* 0x000fd800078e00ff */
[----:B------:R-:W-:Y:S05]  /*4ec0*/  WARPSYNC.COLLECTIVE R19, `(.L_x_66) ;  /* 0x0000000013087348 */ /* 0x000fea0003c00000 */
[----:B------:R-:W-:Y:S01]  /*4ed0*/  VOTE.ANY P0, P0 ;  /* 0x0000000000ff7806 */ /* 0x000fe20000000100 */
[----:B------:R-:W-:-:S12]  /*4ee0*/  ENDCOLLECTIVE ;  /* 0x000000000000791b */ /* 0x000fd80003800000 */
.L_x_66:
[----:B------:R-:W-:Y:S05]  /*4ef0*/  BSYNC B0 ;  /* 0x0000000000007941 */ /* 0x000fea0003800000 */
.L_x_65:
[----:B------:R-:W-:Y:S05]  /*4f00*/  BRA `(.L_x_67) ;  /* 0xffffffe000fc7947 */ /* 0x000fea000383ffff */
.L_x_24:
[----:B------:R-:W0:Y:S01]  /*4f10*/  S2R R53, SR_GEMASK ;  /* 0x0000000000357919 */ /* 0x000e220000003c00 */
[----:B------:R-:W-:Y:S01]  /*4f20*/  BSSY B0, `(.L_x_68) ;  /* 0x0000006000007945 */ /* 0x000fe20003800000 */
[----:B------:R-:W-:Y:S01]  /*4f30*/  PLOP3.LUT P0, PT, P0, PT, PT, 0x8, 0x80 ;  /* 0x000000000080781c */ /* 0x000fe2000070e170 */
[----:B------:R-:W-:-:S12]  /*4f40*/  IMAD.MOV.U32 R19, RZ, RZ, -0x1 ;  /* 0xffffffffff137424 */ /* 0x000fd800078e00ff */
[----:B0-----:R-:W-:Y:S05]  /*4f50*/  WARPSYNC.COLLECTIVE R19, `(.L_x_69) ;  /* 0x0000000013087348 */ /* 0x001fea0003c00000 */
[----:B------:R-:W-:Y:S01]  /*4f60*/  VOTE.ANY R19, PT, P0 ;  /* 0x0000000000137806 */ /* 0x000fe200000e0100 */
[----:B0-----:R-:W-:Y:S06]  /*4f70*/  ENDCOLLECTIVE ;  /* 0x000000000000791b */ /* 0x001fec0003800000 */
.L_x_69:
[----:B------:R-:W-:Y:S05]  /*4f80*/  BSYNC B0 ;  /* 0x0000000000007941 */ /* 0x000fea0003800000 */
.L_x_68:
[----:B------:R-:W-:Y:S01]  /*4f90*/  LOP3.LUT R19, R19, 0x80000000, R53, 0xec, !PT ;  /* 0x8000000013137812 */ /* 0x000fe200078eec35 */
[----:B------:R-:W-:Y:S02]  /*4fa0*/  IMAD.MOV.U32 R18, RZ, RZ, R25 ;  /* 0x000000ffff127224 */ /* 0x000fe400078e0019 */
[----:B------:R-:W-:Y:S02]  /*4fb0*/  IMAD.MOV.U32 R17, RZ, RZ, 0x1 ;  /* 0x00000001ff117424 */ /* 0x000fe400078e00ff */
[----:B------:R-:W-:-:S05]  /*4fc0*/  VIADD R16, R19, 0xffffffff ;  /* 0xffffffff13107836 */ /* 0x000fca0000000000 */
[----:B------:R-:W-:Y:S01]  /*4fd0*/  LOP3.LUT R44, R19, R16, RZ, 0xc, !PT ;  /* 0x00000010132c7212 */ /* 0x000fe200078e0cff */
[----:B------:R-:W-:-:S05]  /*4fe0*/  IMAD.MOV.U32 R19, RZ, RZ, -0x1 ;  /* 0xffffffffff137424 */ /* 0x000fca00078e00ff */
[----:B------:R-:W0:Y:S02]  /*4ff0*/  POPC R44, R44 ;  /* 0x0000002c002c7309 */ /* 0x000e240000000000 */
[----:B0-----:R-:W-:Y:S01]  /*5000*/  IMAD.MOV.U32 R16, RZ, RZ, R44 ;  /* 0x000000ffff107224 */ /* 0x001fe200078e002c */
[----:B------:R-:W-:-:S13]  /*5010*/  ISETP.GE.AND P0, PT, R36, R44, PT ;  /* 0x0000002c2400720c */ /* 0x000fda0003f06270 */
[----:B------:R-:W-:Y:S05]  /*5020*/  WARPSYNC.COLLECTIVE R19, `(.L_x_70) ;  /* 0x0000000013087348 */ /* 0x000fea0003c00000 */
[----:B------:R0:W1:Y:S02]  /*5030*/  SHFL.DOWN P2, R20, R18, R17, R16 ;  /* 0x0800001112147389 */ /* 0x0000640000040010 */
[----:B01----:R-:W-:Y:S05]  /*5040*/  ENDCOLLECTIVE ;  /* 0x000000000000791b */ /* 0x003fea0003800000 */
.L_x_70:
[----:B------:R-:W-:Y:S01]  /*5050*/  IMAD.MOV.U32 R17, RZ, RZ, 0x2 ;  /* 0x00000002ff117424 */ /* 0x000fe200078e00ff */
[----:B------:R-:W-:-:S05]  /*5060*/  SEL R20, R20, RZ, !P0 ;  /* 0x000000ff14147207 */ /* 0x000fca0004000000 */
[----:B------:R-:W-:Y:S02]  /*5070*/  IMAD.IADD R35, R20, 0x1, R25 ;  /* 0x0000000114237824 */ /* 0x000fe400078e0219 */
[----:B------:R-:W-:Y:S02]  /*5080*/  VIADD R25, R36, 0x2 ;  /* 0x0000000224197836 */ /* 0x000fe40000000000 */
[----:B------:R-:W-:-:S03]  /*5090*/  IMAD.MOV.U32 R18, RZ, RZ, R35 ;  /* 0x000000ffff127224 */ /* 0x000fc600078e0023 */
[----:B------:R-:W-:Y:S01]  /*50a0*/  ISETP.GT.AND P0, PT, R25, R44, PT ;  /* 0x0000002c1900720c */ /* 0x000fe20003f04270 */
[----:B------:R-:W-:-:S12]  /*50b0*/  VIADD R25, R36, 0x4 ;  /* 0x0000000424197836 */ /* 0x000fd80000000000 */
[----:B------:R-:W-:Y:S05]  /*50c0*/  WARPSYNC.COLLECTIVE R19, `(.L_x_71) ;  /* 0x0000000013087348 */ /* 0x000fea0003c00000 */
[----:B------:R0:W1:Y:S02]  /*50d0*/  SHFL.DOWN P2, R20, R18, R17, R16 ;  /* 0x0800001112147389 */ /* 0x0000640000040010 */
[----:B01----:R-:W-:Y:S05]  /*50e0*/  ENDCOLLECTIVE ;  /* 0x000000000000791b */ /* 0x003fea0003800000 */
.L_x_71:
        /* <DEDUP_REMOVED lines=9> */
.L_x_72:
        /* <DEDUP_REMOVED lines=8> */
.L_x_73:
[----:B------:R-:W-:Y:S01]  /*5200*/  IMAD.MOV.U32 R17, RZ, RZ, 0x10 ;  /* 0x00000010ff117424 */ /* 0x000fe200078e00ff */
[----:B------:R-:W-:Y:S02]  /*5210*/  SEL R20, R20, RZ, !P0 ;  /* 0x000000ff14147207 */ /* 0x000fe40004000000 */
[----:B------:R-:W-:-:S03]  /*5220*/  ISETP.NE.AND P0, PT, R24, 0x65, PT ;  /* 0x000000651800780c */ /* 0x000fc60003f05270 */
[----:B------:R-:W-:Y:S02]  /*5230*/  IMAD.IADD R26, R25, 0x1, R20 ;  /* 0x00000001191a7824 */ /* 0x000fe400078e0214 */
[----:B------:R-:W-:Y:S02]  /*5240*/  VIADD R25, R36, 0x10 ;  /* 0x0000001024197836 */ /* 0x000fe40000000000 */
[----:B------:R-:W-:-:S03]  /*5250*/  IMAD.MOV.U32 R18, RZ, RZ, R26 ;  /* 0x000000ffff127224 */ /* 0x000fc600078e001a */
[----:B------:R-:W-:-:S13]  /*5260*/  ISETP.GT.AND P3, PT, R25, R44, PT ;  /* 0x0000002c1900720c */ /* 0x000fda0003f64270 */
[----:B------:R-:W-:Y:S05]  /*5270*/  WARPSYNC.COLLECTIVE R19, `(.L_x_74) ;  /* 0x0000000013087348 */ /* 0x000fea0003c00000 */
[----:B------:R0:W1:Y:S02]  /*5280*/  SHFL.DOWN P2, R20, R18, R17, R16 ;  /* 0x0800001112147389 */ /* 0x0000640000040010 */
[----:B01----:R-:W-:Y:S05]  /*5290*/  ENDCOLLECTIVE ;  /* 0x000000000000791b */ /* 0x003fea0003800000 */
.L_x_74:
[----:B------:R-:W-:Y:S05]  /*52a0*/  WARPSYNC.COLLECTIVE R19, `(.L_x_75) ;  /* 0x0000000013087348 */ /* 0x000fea0003c00000 */
[----:B------:R-:W-:Y:S01]  /*52b0*/  VOTE.ALL P0, P0 ;  /* 0x0000000000ff7806 */ /* 0x000fe20000000000 */
[----:B------:R-:W-:-:S12]  /*52c0*/  ENDCOLLECTIVE ;  /* 0x000000000000791b */ /* 0x000fd80003800000 */
.L_x_75:
[----:B------:R-:W0:Y:S01]  /*52d0*/  LDC.64 R16, c[0x0][0x390] ;  /* 0x0000e400ff107b82 */ /* 0x000e220000000a00 */
[----:B------:R-:W-:-:S05]  /*52e0*/  SEL R25, R20, RZ, !P3 ;  /* 0x000000ff14197207 */ /* 0x000fca0005800000 */
[----:B------:R-:W-:Y:S01]  /*52f0*/  IMAD.IADD R26, R26, 0x1, R25 ;  /* 0x000000011a1a7824 */ /* 0x000fe200078e0219 */
[----:B0-----:R-:W-:-:S05]  /*5300*/  IADD3 R35, P2, PT, R16, 0x100, RZ ;  /* 0x0000010010237810 */ /* 0x001fca0007f5e0ff */
[----:B------:R-:W-:Y:S01]  /*5310*/  IMAD.X R39, RZ, RZ, R17, P2 ;  /* 0x000000ffff277224 */ /* 0x000fe200010e0611 */
[----:B------:R-:W-:Y:S07]  /*5320*/  BRA `(.L_x_76) ;  /* 0xffffffe000907947 */ /* 0x000fee000383ffff */
.L_x_26:
[----:B------:R-:W-:Y:S01]  /*5330*/  BSSY B0, `(.L_x_77) ;  /* 0x0000006000007945 */ /* 0x000fe20003800000 */
[----:B------:R-:W-:Y:S01]  /*5340*/  PLOP3.LUT P0, PT, P0, PT, PT, 0x8, 0x80 ;  /* 0x000000000080781c */ /* 0x000fe2000070e170 */
[----:B------:R-:W-:-:S12]  /*5350*/  IMAD.MOV.U32 R19, RZ, RZ, -0x1 ;  /* 0xffffffffff137424 */ /* 0x000fd800078e00ff */
[----:B------:R-:W-:Y:S05]  /*5360*/  WARPSYNC.COLLECTIVE R19, `(.L_x_78) ;  /* 0x0000000013087348 */ /* 0x000fea0003c00000 */
[----:B------:R-:W-:Y:S01]  /*5370*/  VOTE.ANY P0, P0 ;  /* 0x0000000000ff7806 */ /* 0x000fe20000000100 */
[----:B------:R-:W-:-:S12]  /*5380*/  ENDCOLLECTIVE ;  /* 0x000000000000791b */ /* 0x000fd80003800000 */
.L_x_78:
[----:B------:R-:W-:Y:S05]  /*5390*/  BSYNC B0 ;  /* 0x0000000000007941 */ /* 0x000fea0003800000 */
.L_x_77:
[----:B------:R-:W-:Y:S05]  /*53a0*/  BRA `(.L_x_79) ;  /* 0xffffffe000a07947 */ /* 0x000fea000383ffff */
.L_x_28:
[----:B------:R-:W-:Y:S01]  /*53b0*/  BSSY B0, `(.L_x_80) ;  /* 0x0000006000007945 */ /* 0x000fe20003800000 */
[----:B------:R-:W-:Y:S01]  /*53c0*/  PLOP3.LUT P0, PT, P0, PT, PT, 0x8, 0x80 ;  /* 0x000000000080781c */ /* 0x000fe2000070e170 */
[----:B------:R-:W-:-:S12]  /*53d0*/  IMAD.MOV.U32 R19, RZ, RZ, -0x1 ;  /* 0xffffffffff137424 */ /* 0x000fd800078e00ff */
[----:B------:R-:W-:Y:S05]  /*53e0*/  WARPSYNC.COLLECTIVE R19, `(.L_x_81) ;  /* 0x0000000013087348 */ /* 0x000fea0003c00000 */
[----:B------:R-:W-:Y:S01]  /*53f0*/  VOTE.ANY P0, P0 ;  /* 0x0000000000ff7806 */ /* 0x000fe20000000100 */
[----:B------:R-:W-:-:S12]  /*5400*/  ENDCOLLECTIVE ;  /* 0x000000000000791b */ /* 0x000fd80003800000 */
.L_x_81:
[----:B------:R-:W-:Y:S05]  /*5410*/  BSYNC B0 ;  /* 0x0000000000007941 */ /* 0x000fea0003800000 */
.L_x_80:
[----:B------:R-:W-:Y:S05]  /*5420*/  BRA `(.L_x_82) ;  /* 0xffffffe000f47947 */ /* 0x000fea000383ffff */
.L_x_30:
[----:B------:R-:W-:Y:S01]  /*5430*/  BSSY B0, `(.L_x_83) ;  /* 0x0000006000007945 */ /* 0x000fe20003800000 */
[----:B------:R-:W-:Y:S01]  /*5440*/  PLOP3.LUT P0, PT, P0, PT, PT, 0x8, 0x80 ;  /* 0x000000000080781c */ /* 0x000fe2000070e170 */
[----:B------:R-:W-:-:S12]  /*5450*/  IMAD.MOV.U32 R19, RZ, RZ, -0x1 ;  /* 0xffffffffff137424 */ /* 0x000fd800078e00ff */
[----:B------:R-:W-:Y:S05]  /*5460*/  WARPSYNC.COLLECTIVE R19, `(.L_x_84) ;  /* 0x0000000013087348 */ /* 0x000fea0003c00000 */
[----:B------:R-:W-:Y:S01]  /*5470*/  VOTE.ANY R19, PT, P0 ;  /* 0x0000000000137806 */ /* 0x000fe200000e0100 */
[----:B------:R-:W-:Y:S06]  /*5480*/  ENDCOLLECTIVE ;  /* 0x000000000000791b */ /* 0x000fec0003800000 */
.L_x_84:
[----:B------:R-:W-:Y:S05]  /*5490*/  BSYNC B0 ;  /* 0x0000000000007941 */ /* 0x000fea0003800000 */
.L_x_83:
[----:B------:R-:W-:Y:S01]  /*54a0*/  LOP3.LUT R19, R19, 0x80000000, R53, 0xec, !PT ;  /* 0x8000000013137812 */ /* 0x000fe200078eec35 */
[----:B------:R-:W-:Y:S02]  /*54b0*/  IMAD.MOV.U32 R18, RZ, RZ, R25 ;  /* 0x000000ffff127224 */ /* 0x000fe400078e0019 */
[----:B------:R-:W-:Y:S02]  /*54c0*/  IMAD.MOV.U32 R17, RZ, RZ, 0x1 ;  /* 0x00000001ff117424 */ /* 0x000fe400078e00ff */
[----:B------:R-:W-:Y:S02]  /*54d0*/  VIADD R16, R19, 0xffffffff ;  /* 0xffffffff13107836 */ /* 0x000fe40000000000 */
[----:B------:R-:W-:-:S03]  /*54e0*/  VIADD R21, R21, 0xffffffe0 ;  /* 0xffffffe015157836 */ /* 0x000fc60000000000 */
[----:B------:R-:W-:Y:S01]  /*54f0*/  LOP3.LUT R16, R19, R16, RZ, 0xc, !PT ;  /* 0x0000001013107212 */ /* 0x000fe200078e0cff */
[----:B------:R-:W-:-:S05]  /*5500*/  IMAD.MOV.U32 R19, RZ, RZ, -0x1 ;  /* 0xffffffffff137424 */ /* 0x000fca00078e00ff */
[----:B------:R-:W0:Y:S02]  /*5510*/  POPC R16, R16 ;  /* 0x0000001000107309 */ /* 0x000e240000000000 */
[----:B0-----:R-:W-:Y:S05]  /*5520*/  WARPSYNC.COLLECTIVE R19, `(.L_x_85) ;  /* 0x0000000013087348 */ /* 0x001fea0003c00000 */
[----:B0-----:R0:W1:Y:S02]  /*5530*/  SHFL.DOWN P2, R20, R18, R17, R16 ;  /* 0x0800001112147389 */ /* 0x0010640000040010 */
[----:B01----:R-:W-:Y:S05]  /*5540*/  ENDCOLLECTIVE ;  /* 0x000000000000791b */ /* 0x003fea0003800000 */
.L_x_85:
[----:B------:R-:W-:Y:S01]  /*5550*/  ISETP.GE.AND P0, PT, R36, R16, PT ;  /* 0x000000102400720c */ /* 0x000fe20003f06270 */
[----:B------:R-:W-:-:S03]  /*5560*/  IMAD.MOV.U32 R17, RZ, RZ, 0x2 ;  /* 0x00000002ff117424 */ /* 0x000fc600078e00ff */
[----:B------:R-:W-:-:S05]  /*5570*/  SEL R20, R20, RZ, !P0 ;  /* 0x000000ff14147207 */ /* 0x000fca0004000000 */
[----:B------:R-:W-:Y:S02]  /*5580*/  IMAD.IADD R25, R20, 0x1, R25 ;  /* 0x0000000114197824 */ /* 0x000fe400078e0219 */
[----:B------:R-:W-:Y:S02]  /*5590*/  VIADD R20, R36, 0x2 ;  /* 0x0000000224147836 */ /* 0x000fe40000000000 */
[----:B------:R-:W-:-:S03]  /*55a0*/  IMAD.MOV.U32 R18, RZ, RZ, R25 ;  /* 0x000000ffff127224 */ /* 0x000fc600078e0019 */
[----:B------:R-:W-:-:S13]  /*55b0*/  ISETP.GT.AND P0, PT, R20, R16, PT ;  /* 0x000000101400720c */ /* 0x000fda0003f04270 */
[----:B------:R-:W-:Y:S05]  /*55c0*/  WARPSYNC.COLLECTIVE R19, `(.L_x_86) ;  /* 0x0000000013087348 */ /* 0x000fea0003c00000 */
[----:B------:R0:W1:Y:S02]  /*55d0*/  SHFL.DOWN P2, R20, R18, R17, R16 ;  /* 0x0800001112147389 */ /* 0x0000640000040010 */
[----:B01----:R-:W-:Y:S05]  /*55e0*/  ENDCOLLECTIVE ;  /* 0x000000000000791b */ /* 0x003fea0003800000 */
.L_x_86:
[----:B------:R-:W-:Y:S01]  /*55f0*/  IMAD.MOV.U32 R17, RZ, RZ, 0x4 ;  /* 0x00000004ff117424 */ /* 0x000fe200078e00ff */
        /* <DEDUP_REMOVED lines=8> */
.L_x_87:
        /* <DEDUP_REMOVED lines=9> */
.L_x_88:
[----:B------:R-:W-:Y:S01]  /*5710*/  IMAD.MOV.U32 R17, RZ, RZ, 0x10 ;  /* 0x00000010ff117424 */ /* 0x000fe200078e00ff */
[----:B------:R-:W-:-:S05]  /*5720*/  SEL R20, R20, RZ, !P0 ;  /* 0x000000ff14147207 */ /* 0x000fca0004000000 */
[----:B------:R-:W-:-:S04]  /*5730*/  IMAD.IADD R25, R25, 0x1, R20 ;  /* 0x0000000119197824 */ /* 0x000fc800078e0214 */
[----:B------:R-:W-:-:S07]  /*5740*/  IMAD.MOV.U32 R18, RZ, RZ, R25 ;  /* 0x000000ffff127224 */ /* 0x000fce00078e0019 */
[----:B------:R-:W-:Y:S05]  /*5750*/  WARPSYNC.COLLECTIVE R19, `(.L_x_89) ;  /* 0x0000000013087348 */ /* 0x000fea0003c00000 */
[----:B------:R0:W1:Y:S02]  /*5760*/  SHFL.DOWN P2, R20, R18, R17, R16 ;  /* 0x0800001112147389 */ /* 0x0000640000040010 */
[----:B01----:R-:W-:Y:S05]  /*5770*/  ENDCOLLECTIVE ;  /* 0x000000000000791b */ /* 0x003fea0003800000 */
.L_x_89:
[----:B------:R-:W-:-:S05]  /*5780*/  VIADD R17, R36, 0x10 ;  /* 0x0000001024117836 */ /* 0x000fca0000000000 */
[----:B------:R-:W-:-:S04]  /*5790*/  ISETP.GT.AND P0, PT, R17, R16, PT ;  /* 0x000000101100720c */ /* 0x000fc80003f04270 */
[----:B------:R-:W-:Y:S02]  /*57a0*/  SEL R20, R20, RZ, !P0 ;  /* 0x000000ff14147207 */ /* 0x000fe40004000000 */
[----:B------:R-:W-:Y:S02]  /*57b0*/  ISETP.NE.AND P0, PT, R24, 0x65, PT ;  /* 0x000000651800780c */ /* 0x000fe40003f05270 */
[----:B------:R-:W-:-:S11]  /*57c0*/  IADD3 R26, PT, PT, R25, R20, R26 ;  /* 0x00000014191a7210 */ /* 0x000fd60007ffe01a */
[----:B------:R-:W-:Y:S05]  /*57d0*/  WARPSYNC.COLLECTIVE R19, `(.L_x_90) ;  /* 0x0000000013087348 */ /* 0x000fea0003c00000 */
[----:B------:R-:W-:Y:S01]  /*57e0*/  VOTE.ALL P0, P0 ;  /* 0x0000000000ff7806 */ /* 0x000fe20000000000 */
[----:B------:R-:W-:-:S12]  /*57f0*/  ENDCOLLECTIVE ;  /* 0x000000000000791b */ /* 0x000fd80003800000 */
.L_x_90:
[----:B------:R-:W-:Y:S05]  /*5800*/  BRA `(.L_x_91) ;  /* 0xffffffe0008c7947 */ /* 0x000fea000383ffff */
.L_x_92:
[----:B------:R-:W-:-:S00]  /*5810*/  BRA `(.L_x_92) ;  /* 0xfffffffc00fc7947 */ /* 0x000fc0000383ffff */
[----:B------:R-:W-:-:S00]  /*5820*/  NOP ;  /* 0x0000000000007918 */ /* 0x000fc00000000000 */
        /* <DEDUP_REMOVED lines=13> */
.L_x_103:


//--------------------- .text._ZN3cub18CUB_300001_SM_10006detail4scan20DeviceScanInitKernelINS0_13ScanTileStateIjLb1EEEEEvT_i --------------------------
	.section	.text._ZN3cub18CUB_300001_SM_10006detail4scan20DeviceScanInitKernelINS0_13ScanTileStateIjLb1EEEEEvT_i,"ax",@progbits
	.align	128
        .global         _ZN3cub18CUB_300001_SM_10006detail4scan20DeviceScanInitKernelINS0_13ScanTileStateIjLb1EEEEEvT_i
        .type           _ZN3cub18CUB_300001_SM_10006detail4scan20DeviceScanInitKernelINS0_13ScanTileStateIjLb1EEEEEvT_i,@function
        .size           _ZN3cub18CUB_300001_SM_10006detail4scan20DeviceScanInitKernelINS0_13ScanTileStateIjLb1EEEEEvT_i,(.L_x_104 - _ZN3cub18CUB_300001_SM_10006detail4scan20DeviceScanInitKernelINS0_13ScanTileStateIjLb1EEEEEvT_i)
        .other          _ZN3cub18CUB_300001_SM_10006detail4scan20DeviceScanInitKernelINS0_13ScanTileStateIjLb1EEEEEvT_i,@"STO_CUDA_ENTRY STV_DEFAULT"
_ZN3cub18CUB_300001_SM_10006detail4scan20DeviceScanInitKernelINS0_13ScanTileStateIjLb1EEEEEvT_i:
.text._ZN3cub18CUB_300001_SM_10006detail4scan20DeviceScanInitKernelINS0_13ScanTileStateIjLb1EEEEEvT_i:
[----:B------:R-:W-:Y:S01]  /*0000*/  LDC R1, c[0x0][0x37c] ;  /* 0x0000df00ff017b82 */ /* 0x000fe20000000800 */
[----:B------:R-:W0:Y:S07]  /*0010*/  S2R R0, SR_TID.X ;  /* 0x0000000000007919 */ /* 0x000e2e0000002100 */
[----:B------:R-:W1:Y:S01]  /*0020*/  S2UR UR6, SR_CTAID.X ;  /* 0x00000000000679c3 */ /* 0x000e620000002500 */
[----:B------:R-:W2:Y:S07]  /*0030*/  LDCU UR4, c[0x0][0x388] ;  /* 0x00007100ff0477ac */ /* 0x000eae0008000800 */
[----:B------:R-:W1:Y:S01]  /*0040*/  LDC R5, c[0x0][0x360] ;  /* 0x0000d800ff057b82 */ /* 0x000e620000000800 */
[----:B0-----:R-:W-:Y:S01]  /*0050*/  ISETP.GT.U32.AND P0, PT, R0, 0x1f, PT ;  /* 0x0000001f0000780c */ /* 0x001fe20003f04070 */
[----:B-1----:R-:W-:-:S03]  /*0060*/  IMAD R5, R5, UR6, R0 ;  /* 0x0000000605057c24 */ /* 0x002fc6000f8e0200 */
[----:B------:R-:W-:Y:S02]  /*0070*/  ISETP.NE.OR P0, PT, RZ, UR6, P0 ;  /* 0x00000006ff007c0c */ /* 0x000fe40008705670 */
[----:B--2---:R-:W-:Y:S01]  /*0080*/  ISETP.GE.AND P1, PT, R5, UR4, PT ;  /* 0x0000000405007c0c */ /* 0x004fe2000bf26270 */
[----:B------:R-:W0:-:S12]  /*0090*/  LDCU.64 UR4, c[0x0][0x358] ;  /* 0x00006b00ff0477ac */ /* 0x000e180008000a00 */
[----:B------:R-:W1:Y:S01]  /*00a0*/  @!P1 LDC.64 R2, c[0x0][0x380] ;  /* 0x0000e000ff029b82 */ /* 0x000e620000000a00 */
[----:B------:R-:W-:Y:S01]  /*00b0*/  @!P1 MOV R4, 0x63 ;  /* 0x0000006300049802 */ /* 0x000fe20000000f00 */
[----:B-1----:R-:W-:-:S04]  /*00c0*/  @!P1 IMAD.WIDE R2, R5, 0x8, R2 ;  /* 0x0000000805029825 */ /* 0x002fc800078e0202 */
[----:B------:R-:W-:-:S05]  /*00d0*/  HFMA2 R5, -RZ, RZ, 0, 0 ;  /* 0x00000000ff057431 */ /* 0x000fca00000001ff */
[----:B0-----:R0:W-:Y:S01]  /*00e0*/  @!P1 STG.E.64 desc[UR4][R2.64+0x100], R4 ;  /* 0x0001000402009986 */ /* 0x0011e2000c101b04 */
[----:B------:R-:W-:Y:S05]  /*00f0*/  @P0 EXIT ;  /* 0x000000000000094d */ /* 0x000fea0003800000 */
[----:B0-----:R-:W0:Y:S02]  /*0100*/  LDC.64 R2, c[0x0][0x380] ;  /* 0x0000e000ff027b82 */ /* 0x001e240000000a00 */
[----:B0-----:R-:W-:-:S05]  /*0110*/  IMAD.WIDE.U32 R2, R0, 0x8, R2 ;  /* 0x0000000800027825 */ /* 0x001fca00078e0002 */
[----:B------:R-:W-:Y:S01]  /*0120*/  STG.E.64 desc[UR4][R2.64], RZ ;  /* 0x000000ff02007986 */ /* 0x000fe2000c101b04 */
[----:B------:R-:W-:Y:S05]  /*0130*/  EXIT ;  /* 0x000000000000794d */ /* 0x000fea0003800000 */
.L_x_93:
        /* <DEDUP_REMOVED lines=12> */
.L_x_104:


//--------------------- .text._ZN3cub18CUB_300001_SM_10006detail11EmptyKernelIvEEvv --------------------------
	.section	.text._ZN3cub18CUB_300001_SM_10006detail11EmptyKernelIvEEvv,"ax",@progbits
	.align	128
        .global         _ZN3cub18CUB_300001_SM_10006detail11EmptyKernelIvEEvv
        .type           _ZN3cub18CUB_300001_SM_10006detail11EmptyKernelIvEEvv,@function
        .size           _ZN3cub18CUB_300001_SM_10006detail11EmptyKernelIvEEvv,(.L_x_105 - _ZN3cub18CUB_300001_SM_10006detail11EmptyKernelIvEEvv)
        .other          _ZN3cub18CUB_300001_SM_10006detail11EmptyKernelIvEEvv,@"STO_CUDA_ENTRY STV_DEFAULT"
_ZN3cub18CUB_300001_SM_10006detail11EmptyKernelIvEEvv:
.text._ZN3cub18CUB_300001_SM_10006detail11EmptyKernelIvEEvv:
[----:B------:R-:W-:Y:S01]  /*0000*/  LDC R1, c[0x0][0x37c] ;  /* 0x0000df00ff017b82 */ /* 0x000fe20000000800 */
[----:B------:R-:W-:Y:S05]  /*0010*/  EXIT ;  /* 0x000000000000794d */ /* 0x000fea0003800000 */
.L_x_94:
        /* <DEDUP_REMOVED lines=14> */
.L_x_105:


//--------------------- .text._Z16gpu_glbl_shufflePjS_S_S_jjj --------------------------
	.section	.text._Z16gpu_glbl_shufflePjS_S_S_jjj,"ax",@progbits
	.align	128
        .global         _Z16gpu_glbl_shufflePjS_S_S_jjj
        .type           _Z16gpu_glbl_shufflePjS_S_S_jjj,@function
        .size           _Z16gpu_glbl_shufflePjS_S_S_jjj,(.L_x_106 - _Z16gpu_glbl_shufflePjS_S_S_jjj)
        .other          _Z16gpu_glbl_shufflePjS_S_S_jjj,@"STO_CUDA_ENTRY STV_DEFAULT"
_Z16gpu_glbl_shufflePjS_S_S_jjj:
.text._Z16gpu_glbl_shufflePjS_S_S_jjj:
[----:B------:R-:W-:Y:S01]  /*0000*/  LDC R1, c[0x0][0x37c] ;  /* 0x0000df00ff017b82 */ /* 0x000fe20000000800 */
[----:B------:R-:W0:Y:S07]  /*0010*/  S2R R9, SR_TID.X ;  /* 0x0000000000097919 */ /* 0x000e2e0000002100 */
[----:B------:R-:W0:Y:S01]  /*0020*/  S2UR UR6, SR_CTAID.X ;  /* 0x00000000000679c3 */ /* 0x000e220000002500 */
[----:B------:R-:W1:Y:S07]  /*0030*/  LDCU UR4, c[0x0][0x3a4] ;  /* 0x00007480ff0477ac */ /* 0x000e6e0008000800 */
[----:B------:R-:W0:Y:S02]  /*0040*/  LDC R0, c[0x0][0x3a8] ;  /* 0x0000ea00ff007b82 */ /* 0x000e240000000800 */
[----:B0-----:R-:W-:-:S05]  /*0050*/  IMAD R9, R0, UR6, R9 ;  /* 0x0000000600097c24 */ /* 0x001fca000f8e0209 */
[----:B-1----:R-:W-:-:S13]  /*0060*/  ISETP.GE.U32.AND P0, PT, R9, UR4, PT ;  /* 0x0000000409007c0c */ /* 0x002fda000bf06070 */
[----:B------:R-:W-:Y:S05]  /*0070*/  @P0 EXIT ;  /* 0x000000000000094d */ /* 0x000fea0003800000 */
[----:B------:R-:W0:Y:S01]  /*0080*/  LDC.64 R2, c[0x0][0x388] ;  /* 0x0000e200ff027b82 */ /* 0x000e220000000a00 */
[----:B------:R-:W1:Y:S01]  /*0090*/  LDCU.64 UR4, c[0x0][0x358] ;  /* 0x00006b00ff0477ac */ /* 0x000e620008000a00 */
[----:B------:R-:W2:Y:S06]  /*00a0*/  LDCU UR7, c[0x0][0x3a0] ;  /* 0x00007400ff0777ac */ /* 0x000eac0008000800 */
[----:B------:R-:W3:Y:S08]  /*00b0*/  LDC R13, c[0x0][0x370] ;  /* 0x0000dc00ff0d7b82 */ /* 0x000ef00000000800 */
[----:B------:R-:W4:Y:S01]  /*00c0*/  LDC.64 R4, c[0x0][0x398] ;  /* 0x0000e600ff047b82 */ /* 0x000f220000000a00 */
[----:B0-----:R-:W-:-:S07]  /*00d0*/  IMAD.WIDE.U32 R2, R9, 0x4, R2 ;  /* 0x0000000409027825 */ /* 0x001fce00078e0002 */
[----:B------:R-:W0:Y:S01]  /*00e0*/  LDC.64 R6, c[0x0][0x390] ;  /* 0x0000e400ff067b82 */ /* 0x000e220000000a00 */
[----:B-1----:R1:W2:Y:S07]  /*00f0*/  LDG.E R11, desc[UR4][R2.64] ;  /* 0x00000004020b7981 */ /* 0x0022ae000c1e1900 */
[----:B-1----:R-:W1:Y:S01]  /*0100*/  LDC.64 R2, c[0x0][0x380] ;  /* 0x0000e000ff027b82 */ /* 0x002e620000000a00 */
[----:B----4-:R-:W-:-:S06]  /*0110*/  IMAD.WIDE.U32 R4, R9, 0x4, R4 ;  /* 0x0000000409047825 */ /* 0x010fcc00078e0004 */
[----:B------:R-:W4:Y:S01]  /*0120*/  LDG.E R4, desc[UR4][R4.64] ;  /* 0x0000000404047981 */ /* 0x000f22000c1e1900 */
[----:B--2---:R-:W-:-:S04]  /*0130*/  SHF.R.U32.HI R0, RZ, UR7, R11 ;  /* 0x00000007ff007c19 */ /* 0x004fc8000801160b */
[----:B------:R-:W-:-:S05]  /*0140*/  LOP3.LUT R0, R0, 0x3, RZ, 0xc0, !PT ;  /* 0x0000000300007812 */ /* 0x000fca00078ec0ff */
[----:B---3--:R-:W-:-:S04]  /*0150*/  IMAD R13, R0, R13, UR6 ;  /* 0x00000006000d7e24 */ /* 0x008fc8000f8e020d */
[----:B0-----:R-:W-:-:S06]  /*0160*/  IMAD.WIDE.U32 R6, R13, 0x4, R6 ;  /* 0x000000040d067825 */ /* 0x001fcc00078e0006 */
[----:B------:R-:W4:Y:S01]  /*0170*/  LDG.E R7, desc[UR4][R6.64] ;  /* 0x0000000406077981 */ /* 0x000f22000c1e1900 */
[----:B------:R-:W-:Y:S01]  /*0180*/  BAR.SYNC.DEFER_BLOCKING 0x0 ;  /* 0x0000000000007b1d */ /* 0x000fe20000010000 */
[----:B----4-:R-:W-:-:S05]  /*0190*/  IADD3 R9, PT, PT, R4, R7, RZ ;  /* 0x0000000704097210 */ /* 0x010fca0007ffe0ff */
[----:B-1----:R-:W-:-:S05]  /*01a0*/  IMAD.WIDE.U32 R2, R9, 0x4, R2 ;  /* 0x0000000409027825 */ /* 0x002fca00078e0002 */
[----:B------:R-:W-:Y:S01]  /*01b0*/  STG.E desc[UR4][R2.64], R11 ;  /* 0x0000000b02007986 */ /* 0x000fe2000c101904 */
[----:B------:R-:W-:Y:S05]  /*01c0*/  EXIT ;  /* 0x000000000000794d */ /* 0x000fea0003800000 */
.L_x_95:
        /* <DEDUP_REMOVED lines=11> */
.L_x_106:


//--------------------- .text._Z20gpu_radix_sort_localPjS_S_jS_jj --------------------------
	.section	.text._Z20gpu_radix_sort_localPjS_S_jS_jj,"ax",@progbits
	.align	128
        .global         _Z20gpu_radix_sort_localPjS_S_jS_jj
        .type           _Z20gpu_radix_sort_localPjS_S_jS_jj,@function
        .size           _Z20gpu_radix_sort_localPjS_S_jS_jj,(.L_x_107 - _Z20gpu_radix_sort_localPjS_S_jS_jj)
        .other          _Z20gpu_radix_sort_localPjS_S_jS_jj,@"STO_CUDA_ENTRY STV_DEFAULT"
_Z20gpu_radix_sort_localPjS_S_jS_jj:
.text._Z20gpu_radix_sort_localPjS_S_jS_jj:
[----:B------:R-:W-:Y:S01]  /*0000*/  LDC R1, c[0x0][0x37c] ;  /* 0x0000df00ff017b82 */ /* 0x000fe20000000800 */
[----:B------:R-:W0:Y:S01]  /*0010*/  S2R R2, SR_TID.X ;  /* 0x0000000000027919 */ /* 0x000e220000002100 */
[----:B------:R-:W1:Y:S01]  /*0020*/  LDCU UR4, c[0x0][0x3a8] ;  /* 0x00007500ff0477ac */ /* 0x000e620008000800 */
[----:B------:R-:W0:Y:S01]  /*0030*/  S2R R3, SR_CTAID.X ;  /* 0x0000000000037919 */ /* 0x000e220000002500 */
[----:B------:R-:W2:Y:S01]  /*0040*/  LDCU.64 UR10, c[0x0][0x358] ;  /* 0x00006b00ff0a77ac */ /* 0x000ea20008000a00 */
[----:B------:R-:W3:Y:S01]  /*0050*/  LDCU UR6, c[0x0][0x3ac] ;  /* 0x00007580ff0677ac */ /* 0x000ee20008000800 */
[----:B0-----:R-:W-:-:S05]  /*0060*/  IMAD R0, R3, 0x80, R2 ;  /* 0x0000008003007824 */ /* 0x001fca00078e0202 */
[----:B-1----:R-:W-:-:S13]  /*0070*/  ISETP.GE.U32.AND P0, PT, R0, UR4, PT ;  /* 0x0000000400007c0c */ /* 0x002fda000bf06070 */
[----:B------:R-:W0:Y:S02]  /*0080*/  @!P0 LDC.64 R4, c[0x0][0x3a0] ;  /* 0x0000e800ff048b82 */ /* 0x000e240000000a00 */
[----:B0-----:R-:W-:-:S05]  /*0090*/  @!P0 IMAD.WIDE.U32 R4, R0, 0x4, R4 ;  /* 0x0000000400048825 */ /* 0x001fca00078e0004 */
[----:B--2---:R0:W2:Y:S01]  /*00a0*/  @!P0 LDG.E R7, desc[UR10][R4.64] ;  /* 0x0000000a04078981 */ /* 0x0040a2000c1e1900 */
[----:B------:R-:W1:Y:S01]  /*00b0*/  S2UR UR5, SR_CgaCtaId ;  /* 0x00000000000579c3 */ /* 0x000e620000008800 */
[----:B---3--:R-:W-:Y:S01]  /*00c0*/  I2FP.F32.U32 R6, UR6 ;  /* 0x0000000600067c45 */ /* 0x008fe20008201000 */
[----:B------:R-:W-:Y:S01]  /*00d0*/  IMAD.MOV.U32 R11, RZ, RZ, 0x3dc6b27f ;  /* 0x3dc6b27fff0b7424 */ /* 0x000fe200078e00ff */
[----:B------:R-:W-:Y:S01]  /*00e0*/  UMOV UR4, 0x400 ;  /* 0x0000040000047882 */ /* 0x000fe20000000000 */
[----:B------:R-:W-:Y:S01]  /*00f0*/  ISETP.NE.AND P1, PT, RZ, UR6, PT ;  /* 0x00000006ff007c0c */ /* 0x000fe2000bf25270 */
[----:B------:R-:W3:Y:S01]  /*0100*/  LDCU UR9, c[0x0][0x370] ;  /* 0x00006e00ff0977ac */ /* 0x000ee20008000800 */
[----:B------:R-:W-:-:S05]  /*0110*/  VIADD R8, R6, 0xc0cafb0d ;  /* 0xc0cafb0d06087836 */ /* 0x000fca0000000000 */
[----:B------:R-:W-:-:S05]  /*0120*/  LOP3.LUT R9, R8, 0xff800000, RZ, 0xc0, !PT ;  /* 0xff80000008097812 */ /* 0x000fca00078ec0ff */
[----:B------:R-:W-:Y:S01]  /*0130*/  IMAD.IADD R8, R6, 0x1, -R9 ;  /* 0x0000000106087824 */ /* 0x000fe200078e0a09 */
[----:B------:R-:W-:-:S03]  /*0140*/  I2FP.F32.S32 R9, R9 ;  /* 0x0000000900097245 */ /* 0x000fc60000201400 */
[----:B------:R-:W-:Y:S01]  /*0150*/  FADD R10, R8, -1 ;  /* 0xbf800000080a7421 */ /* 0x000fe20000000000 */
[----:B------:R-:W-:Y:S01]  /*0160*/  FSEL R8, RZ, -23, P1 ;  /* 0xc1b80000ff087808 */ /* 0x000fe20000800000 */
[----:B-1----:R-:W-:Y:S02]  /*0170*/  ULEA UR4, UR5, UR4, 0x18 ;  /* 0x0000000405047291 */ /* 0x002fe4000f8ec0ff */
[C---:B------:R-:W-:Y:S02]  /*0180*/  FFMA R11, R10.reuse, R11, -0.16845393180847167969 ;  /* 0xbe2c7f300a0b7423 */ /* 0x040fe4000000000b */
[----:B------:R-:W-:Y:S01]  /*0190*/  FFMA R8, R9, 1.1920928955078125e-07, R8 ;  /* 0x3400000009087823 */ /* 0x000fe20000000008 */
[----:B------:R-:W1:Y:S01]  /*01a0*/  LDCU UR5, c[0x0][0x398] ;  /* 0x00007300ff0577ac */ /* 0x000e620008000800 */
[----:B------:R-:W-:Y:S01]  /*01b0*/  FFMA R11, R10, R11, 0.1716887056827545166 ;  /* 0x3e2fcf2a0a0b7423 */ /* 0x000fe2000000000b */
[----:B0-----:R-:W-:Y:S01]  /*01c0*/  LEA R4, R2, UR4, 0x2 ;  /* 0x0000000402047c11 */ /* 0x001fe2000f8e10ff */
[----:B------:R-:W-:-:S02]  /*01d0*/  ULEA UR7, UR6, UR4, 0x2 ;  /* 0x0000000406077291 */ /* 0x000fc4000f8e10ff */
[C---:B------:R-:W-:Y:S02]  /*01e0*/  FFMA R11, R10.reuse, R11, -0.17900948226451873779 ;  /* 0xbe374e430a0b7423 */ /* 0x040fe4000000000b */
[----:B------:R-:W-:Y:S02]  /*01f0*/  ULEA UR8, UR6, UR7, 0x2 ;  /* 0x0000000706087291 */ /* 0x000fe4000f8e10ff */
[----:B------:R-:W-:-:S04]  /*0200*/  FFMA R11, R10, R11, 0.20512372255325317383 ;  /* 0x3e520bf40a0b7423 */ /* 0x000fc8000000000b */
[----:B------:R-:W-:-:S04]  /*0210*/  FFMA R11, R10, R11, -0.24046532809734344482 ;  /* 0xbe763c8b0a0b7423 */ /* 0x000fc8000000000b */
[----:B------:R-:W-:-:S04]  /*0220*/  FFMA R11, R10, R11, 0.28857114911079406738 ;  /* 0x3e93bf990a0b7423 */ /* 0x000fc8000000000b */
[----:B------:R-:W-:-:S04]  /*0230*/  FFMA R11, R10, R11, -0.36067417263984680176 ;  /* 0xbeb8aa490a0b7423 */ /* 0x000fc8000000000b */
[----:B------:R-:W-:-:S04]  /*0240*/  FFMA R11, R10, R11, 0.48089820146560668945 ;  /* 0x3ef6384a0a0b7423 */ /* 0x000fc8000000000b */
[----:B------:R-:W-:-:S04]  /*0250*/  FFMA R11, R10, R11, -0.72134751081466674805 ;  /* 0xbf38aa3b0a0b7423 */ /* 0x000fc8000000000b */
[----:B------:R-:W-:-:S04]  /*0260*/  FMUL R11, R10, R11 ;  /* 0x0000000b0a0b7220 */ /* 0x000fc80000400000 */
[----:B------:R-:W-:-:S04]  /*0270*/  FMUL R11, R10, R11 ;  /* 0x0000000b0a0b7220 */ /* 0x000fc80000400000 */
[----:B------:R-:W-:Y:S01]  /*0280*/  FFMA R11, R10, 1.4426950216293334961, R11 ;  /* 0x3fb8aa3b0a0b7823 */ /* 0x000fe2000000000b */
[----:B------:R-:W-:-:S03]  /*0290*/  IMAD.MOV.U32 R10, RZ, RZ, RZ ;  /* 0x000000ffff0a7224 */ /* 0x000fc600078e00ff */
[----:B------:R-:W-:Y:S01]  /*02a0*/  FADD R8, R8, R11 ;  /* 0x0000000b08087221 */ /* 0x000fe20000000000 */
[----:B--2---:R0:W-:Y:S04]  /*02b0*/  @!P0 STS [R4], R7 ;  /* 0x0000000704008388 */ /* 0x0041e80000000800 */
[----:B------:R-:W-:Y:S01]  /*02c0*/  @P0 STS [R4], RZ ;  /* 0x000000ff04000388 */ /* 0x000fe20000000800 */
[----:B------:R-:W-:Y:S01]  /*02d0*/  BAR.SYNC.DEFER_BLOCKING 0x0 ;  /* 0x0000000000007b1d */ /* 0x000fe20000010000 */
[----:B------:R-:W-:Y:S01]  /*02e0*/  ISETP.GT.U32.AND P0, PT, R6, 0x7f7fffff, PT ;  /* 0x7f7fffff0600780c */ /* 0x000fe20003f04070 */
[----:B0-----:R-:W-:-:S12]  /*02f0*/  IMAD.MOV.U32 R7, RZ, RZ, 0x7f800000 ;  /* 0x7f800000ff077424 */ /* 0x001fd800078e00ff */
[----:B------:R-:W-:Y:S01]  /*0300*/  @P0 FFMA R8, R6, R7, +INF ;  /* 0x7f80000006080423 */ /* 0x000fe20000000007 */
[----:B------:R-:W-:-:S04]  /*0310*/  LEA R6, R2, UR8, 0x2 ;  /* 0x0000000802067c11 */ /* 0x000fc8000f8e10ff */
[----:B------:R-:W-:Y:S02]  /*0320*/  FSEL R9, R8, -INF , P1 ;  /* 0xff80000008097808 */ /* 0x000fe40000800000 */
[----:B------:R-:W-:Y:S01]  /*0330*/  LEA R8, R2, UR7, 0x2 ;  /* 0x0000000702087c11 */ /* 0x000fe2000f8e10ff */
[----:B------:R-:W1:Y:S03]  /*0340*/  LDS R5, [R4] ;  /* 0x0000000004057984 */ /* 0x000e660000000800 */
[----:B------:R-:W0:Y:S02]  /*0350*/  F2I.U32.TRUNC.NTZ R9, R9 ;  /* 0x0000000900097305 */ /* 0x000e24000020f000 */
[C---:B0-----:R-:W-:Y:S02]  /*0360*/  LOP3.LUT R7, R9.reuse, 0xfffffffc, RZ, 0xc0, !PT ;  /* 0xfffffffc09077812 */ /* 0x041fe400078ec0ff */
[----:B------:R-:W-:-:S03]  /*0370*/  LOP3.LUT R20, R9, 0x3, RZ, 0xc0, !PT ;  /* 0x0000000309147812 */ /* 0x000fc600078ec0ff */
[----:B------:R-:W-:Y:S01]  /*0380*/  IMAD.MOV R12, RZ, RZ, -R7 ;  /* 0x000000ffff0c7224 */ /* 0x000fe200078e0a07 */
[----:B-1----:R-:W-:Y:S01]  /*0390*/  SHF.R.U32.HI R11, RZ, UR5, R5 ;  /* 0x00000005ff0b7c19 */ /* 0x002fe20008011605 */
[----:B------:R-:W-:-:S03]  /*03a0*/  ULEA UR5, UR6, UR8, 0x2 ;  /* 0x0000000806057291 */ /* 0x000fc6000f8e10ff */
[----:B---3--:R-:W-:-:S09]  /*03b0*/  LOP3.LUT R11, R11, 0x3, RZ, 0xc0, !PT ;  /* 0x000000030b0b7812 */ /* 0x008fd200078ec0ff */
.L_x_99:
[----:B------:R-:W0:Y:S01]  /*03c0*/  LDCU UR6, c[0x0][0x3a8] ;  /* 0x00007500ff0677ac */ /* 0x000e220008000800 */
[----:B------:R-:W-:Y:S01]  /*03d0*/  ISETP.NE.AND P0, PT, R2, RZ, PT ;  /* 0x000000ff0200720c */ /* 0x000fe20003f05270 */
[----:B------:R1:W-:Y:S01]  /*03e0*/  STS [R8], RZ ;  /* 0x000000ff08007388 */ /* 0x0003e20000000800 */
[----:B------:R-:W-:-:S11]  /*03f0*/  ISETP.NE.AND P3, PT, R9, RZ, PT ;  /* 0x000000ff0900720c */ /* 0x000fd60003f65270 */
[----:B------:R-:W-:Y:S01]  /*0400*/  @!P0 STS [UR8], RZ ;  /* 0x000000ffff008988 */ /* 0x000fe20008000808 */
[----:B------:R-:W-:Y:S01]  /*0410*/  BAR.SYNC.DEFER_BLOCKING 0x0 ;  /* 0x0000000000007b1d */ /* 0x000fe20000010000 */
[----:B0-----:R-:W-:Y:S02]  /*0420*/  ISETP.GE.U32.AND P2, PT, R0, UR6, PT ;  /* 0x0000000600007c0c */ /* 0x001fe4000bf46070 */
[----:B------:R-:W-:-:S11]  /*0430*/  PLOP3.LUT P0, PT, PT, PT, PT, 0x8, 0x80 ;  /* 0x000000000080781c */ /* 0x000fd60003f0e170 */
[----:B------:R-:W-:-:S04]  /*0440*/  @!P2 ISETP.NE.AND P1, PT, R11, R10, PT ;  /* 0x0000000a0b00a20c */ /* 0x000fc80003f25270 */
[----:B------:R-:W-:Y:S02]  /*0450*/  @!P2 SEL R13, RZ, 0x1, P1 ;  /* 0x00000001ff0da807 */ /* 0x000fe40000800000 */
[----:B------:R-:W-:-:S03]  /*0460*/  @!P2 PLOP3.LUT P0, PT, P1, PT, PT, 0x8, 0x80 ;  /* 0x000000000080a81c */ /* 0x000fc60000f0e170 */
[----:B------:R1:W-:Y:S01]  /*0470*/  @!P2 STS [R8], R13 ;  /* 0x0000000d0800a388 */ /* 0x0003e20000000800 */
[----:B------:R-:W-:Y:S06]  /*0480*/  BAR.SYNC.DEFER_BLOCKING 0x0 ;  /* 0x0000000000007b1d */ /* 0x000fec0000010000 */
[----:B------:R-:W-:Y:S05]  /*0490*/  @!P3 BRA `(.L_x_96) ;  /* 0x000000040094b947 */ /* 0x000fea0003800000 */
[----:B------:R-:W-:Y:S01]  /*04a0*/  ISETP.GE.U32.AND P1, PT, R9, 0x4, PT ;  /* 0x000000040900780c */ /* 0x000fe20003f26070 */
[----:B-1----:R-:W-:-:S12]  /*04b0*/  IMAD.MOV.U32 R13, RZ, RZ, RZ ;  /* 0x000000ffff0d7224 */ /* 0x002fd800078e00ff */
[----:B------:R-:W-:Y:S05]  /*04c0*/  @!P1 BRA `(.L_x_97) ;  /* 0x0000000000e49947 */ /* 0x000fea0003800000 */
[----:B------:R-:W-:Y:S02]  /*04d0*/  HFMA2 R13, -RZ, RZ, 0, 5.9604644775390625e-08 ;  /* 0x00000001ff0d7431 */ /* 0x000fe400000001ff */
[----:B------:R-:W-:-:S07]  /*04e0*/  IMAD.MOV.U32 R14, RZ, RZ, R12 ;  /* 0x000000ffff0e7224 */ /* 0x000fce00078e000c */
.L_x_98:
[C---:B0-----:R-:W-:Y:S01]  /*04f0*/  VIADD R15, R13.reuse, 0xffffffff ;  /* 0xffffffff0d0f7836 */ /* 0x041fe20000000000 */
[--C-:B------:R-:W-:Y:S01]  /*0500*/  SHF.R.U32.HI R18, RZ, R13, R2.reuse ;  /* 0x0000000dff127219 */ /* 0x100fe20000011602 */
[----:B------:R-:W-:Y:S02]  /*0510*/  VIADD R23, R13, 0x1 ;  /* 0x000000010d177836 */ /* 0x000fe40000000000 */
[----:B------:R-:W-:Y:S01]  /*0520*/  VIADD R14, R14, 0x4 ;  /* 0x000000040e0e7836 */ /* 0x000fe20000000000 */
[--C-:B------:R-:W-:Y:S02]  /*0530*/  SHF.R.U32.HI R16, RZ, R15, R2.reuse ;  /* 0x0000000fff107219 */ /* 0x100fe40000011602 */
[----:B------:R-:W-:Y:S02]  /*0540*/  ISETP.NE.AND P2, PT, R18, RZ, PT ;  /* 0x000000ff1200720c */ /* 0x000fe40003f45270 */
[----:B------:R-:W-:Y:S02]  /*0550*/  ISETP.NE.AND P1, PT, R16, RZ, PT ;  /* 0x000000ff1000720c */ /* 0x000fe40003f25270 */
[----:B------:R-:W-:-:S09]  /*0560*/  SHF.R.U32.HI R23, RZ, R23, R2 ;  /* 0x00000017ff177219 */ /* 0x000fd20000011602 */
[----:B------:R-:W-:Y:S02]  /*0570*/  @P2 IMAD.MOV.U32 R18, RZ, RZ, -0x8 ;  /* 0xfffffff8ff122424 */ /* 0x000fe400078e00ff */
[----:B------:R-:W-:-:S03]  /*0580*/  @P1 IMAD.MOV.U32 R16, RZ, RZ, -0x4 ;  /* 0xfffffffcff101424 */ /* 0x000fc600078e00ff */
[-C--:B------:R-:W-:Y:S02]  /*0590*/  @P2 SHF.L.U32 R19, R18, R15.reuse, RZ ;  /* 0x0000000f12132219 */ /* 0x080fe400000006ff */
[----:B------:R-:W-:-:S03]  /*05a0*/  @P1 SHF.L.U32 R17, R16, R15, RZ ;  /* 0x0000000f10111219 */ /* 0x000fc600000006ff */
[C---:B------:R-:W-:Y:S02]  /*05b0*/  @P2 IMAD.IADD R19, R8.reuse, 0x1, R19 ;  /* 0x0000000108132824 */ /* 0x040fe400078e0213 */
[----:B------:R-:W-:Y:S02]  /*05c0*/  @P1 IMAD.IADD R16, R8, 0x1, R17 ;  /* 0x0000000108101824 */ /* 0x000fe400078e0211 */
[----:B------:R-:W-:Y:S04]  /*05d0*/  LDS R17, [R8] ;  /* 0x0000000008117984 */ /* 0x000fe80000000800 */
[----:B------:R-:W0:Y:S02]  /*05e0*/  @P1 LDS R16, [R16] ;  /* 0x0000000010101984 */ /* 0x000e240000000800 */
[----:B0-----:R-:W-:Y:S01]  /*05f0*/  @P1 IMAD.IADD R17, R17, 0x1, R16 ;  /* 0x0000000111111824 */ /* 0x001fe200078e0210 */
[----:B------:R-:W-:Y:S01]  /*0600*/  BAR.SYNC.DEFER_BLOCKING 0x0 ;  /* 0x0000000000007b1d */ /* 0x000fe20000010000 */
[----:B------:R-:W-:-:S05]  /*0610*/  ISETP.NE.AND P1, PT, R23, RZ, PT ;  /* 0x000000ff1700720c */ /* 0x000fca0003f25270 */
[----:B------:R-:W-:Y:S02]  /*0620*/  STS [R8], R17 ;  /* 0x0000001108007388 */ /* 0x000fe40000000800 */
[----:B------:R-:W-:Y:S06]  /*0630*/  BAR.SYNC.DEFER_BLOCKING 0x0 ;  /* 0x0000000000007b1d */ /* 0x000fec0000010000 */
[----:B------:R-:W-:Y:S04]  /*0640*/  @P2 LDS R19, [R19] ;  /* 0x0000000013132984 */ /* 0x000fe80000000800 */
[----:B------:R-:W0:Y:S02]  /*0650*/  @P2 LDS R16, [R8] ;  /* 0x0000000008102984 */ /* 0x000e240000000800 */
[----:B0-----:R-:W-:Y:S01]  /*0660*/  @P2 IADD3 R21, PT, PT, R16, R19, RZ ;  /* 0x0000001310152210 */ /* 0x001fe20007ffe0ff */
[----:B------:R-:W-:-:S02]  /*0670*/  @P1 IMAD.MOV.U32 R16, RZ, RZ, -0x10 ;  /* 0xfffffff0ff101424 */ /* 0x000fc400078e00ff */
[C---:B------:R-:W-:Y:S02]  /*0680*/  VIADD R19, R13.reuse, 0x2 ;  /* 0x000000020d137836 */ /* 0x040fe40000000000 */
[----:B------:R-:W-:Y:S01]  /*0690*/  VIADD R13, R13, 0x4 ;  /* 0x000000040d0d7836 */ /* 0x000fe20000000000 */
[----:B------:R-:W0:Y:S01]  /*06a0*/  @!P2 LDS R21, [R8] ;  /* 0x000000000815a984 */ /* 0x000e220000000800 */
[----:B------:R-:W-:Y:S02]  /*06b0*/  @P1 SHF.L.U32 R23, R16, R15, RZ ;  /* 0x0000000f10171219 */ /* 0x000fe400000006ff */
[----:B------:R-:W-:Y:S01]  /*06c0*/  SHF.R.U32.HI R19, RZ, R19, R2 ;  /* 0x00000013ff137219 */ /* 0x000fe20000011602 */
[----:B------:R-:W-:Y:S02]  /*06d0*/  BAR.SYNC.DEFER_BLOCKING 0x0 ;  /* 0x0000000000007b1d */ /* 0x000fe40000010000 */
[----:B------:R-:W-:-:S04]  /*06e0*/  @P1 IMAD.IADD R23, R8, 0x1, R23 ;  /* 0x0000000108171824 */ /* 0x000fc800078e0217 */
[----:B0-----:R-:W-:Y:S02]  /*06f0*/  STS [R8], R21 ;  /* 0x0000001508007388 */ /* 0x001fe40000000800 */
[----:B------:R-:W-:Y:S06]  /*0700*/  BAR.SYNC.DEFER_BLOCKING 0x0 ;  /* 0x0000000000007b1d */ /* 0x000fec0000010000 */
[----:B------:R-:W-:Y:S04]  /*0710*/  @P1 LDS R23, [R23] ;  /* 0x0000000017171984 */ /* 0x000fe80000000800 */
[----:B------:R-:W0:Y:S02]  /*0720*/  @P1 LDS R16, [R8] ;  /* 0x0000000008101984 */ /* 0x000e240000000800 */
[----:B0-----:R-:W-:-:S06]  /*0730*/  @P1 IMAD.IADD R17, R16, 0x1, R23 ;  /* 0x0000000110111824 */ /* 0x001fcc00078e0217 */
[----:B------:R-:W0:Y:S01]  /*0740*/  @!P1 LDS R17, [R8] ;  /* 0x0000000008119984 */ /* 0x000e220000000800 */
[----:B------:R-:W-:Y:S01]  /*0750*/  BAR.SYNC.DEFER_BLOCKING 0x0 ;  /* 0x0000000000007b1d */ /* 0x000fe20000010000 */
[----:B------:R-:W-:-:S13]  /*0760*/  ISETP.NE.AND P1, PT, R19, RZ, PT ;  /* 0x000000ff1300720c */ /* 0x000fda0003f25270 */
[----:B------:R-:W-:-:S05]  /*0770*/  @P1 IMAD.MOV.U32 R16, RZ, RZ, -0x20 ;  /* 0xffffffe0ff101424 */ /* 0x000fca00078e00ff */
[----:B------:R-:W-:-:S04]  /*0780*/  @P1 SHF.L.U32 R15, R16, R15, RZ ;  /* 0x0000000f100f1219 */ /* 0x000fc800000006ff */
[----:B------:R-:W-:Y:S01]  /*0790*/  @P1 IADD3 R16, PT, PT, R8, R15, RZ ;  /* 0x0000000f08101210 */ /* 0x000fe20007ffe0ff */
[----:B0-----:R-:W-:Y:S01]  /*07a0*/  STS [R8], R17 ;  /* 0x0000001108007388 */ /* 0x001fe20000000800 */
[----:B------:R-:W-:Y:S06]  /*07b0*/  BAR.SYNC.DEFER_BLOCKING 0x0 ;  /* 0x0000000000007b1d */ /* 0x000fec0000010000 */
[----:B------:R-:W-:Y:S04]  /*07c0*/  @P1 LDS R16, [R16] ;  /* 0x0000000010101984 */ /* 0x000fe80000000800 */
[----:B------:R-:W0:Y:S02]  /*07d0*/  @P1 LDS R15, [R8] ;  /* 0x00000000080f1984 */ /* 0x000e240000000800 */
[----:B0-----:R-:W-:-:S06]  /*07e0*/  @P1 IMAD.IADD R15, R15, 0x1, R16 ;  /* 0x000000010f0f1824 */ /* 0x001fcc00078e0210 */
[----:B------:R-:W0:Y:S01]  /*07f0*/  @!P1 LDS R15, [R8] ;  /* 0x00000000080f9984 */ /* 0x000e220000000800 */
[----:B------:R-:W-:Y:S01]  /*0800*/  BAR.SYNC.DEFER_BLOCKING 0x0 ;  /* 0x0000000000007b1d */ /* 0x000fe20000010000 */
[----:B------:R-:W-:-:S05]  /*0810*/  ISETP.NE.AND P1, PT, R14, RZ, PT ;  /* 0x000000ff0e00720c */ /* 0x000fca0003f25270 */
[----:B0-----:R0:W-:Y:S02]  /*0820*/  STS [R8], R15 ;  /* 0x0000000f08007388 */ /* 0x0011e40000000800 */
[----:B------:R-:W-:Y:S06]  /*0830*/  BAR.SYNC.DEFER_BLOCKING 0x0 ;  /* 0x0000000000007b1d */ /* 0x000fec0000010000 */
[----:B------:R-:W-:Y:S05]  /*0840*/  @P1 BRA `(.L_x_98) ;  /* 0xfffffffc00281947 */ /* 0x000fea000383ffff */
[----:B------:R-:W-:-:S07]  /*0850*/  IMAD.MOV.U32 R13, RZ, RZ, R7 ;  /* 0x000000ffff0d7224 */ /* 0x000fce00078e0007 */
.L_x_97:
[----:B------:R-:W-:-:S13]  /*0860*/  ISETP.NE.AND P1, PT, R20, RZ, PT ;  /* 0x000000ff1400720c */ /* 0x000fda0003f25270 */
[----:B------:R-:W-:Y:S05]  /*0870*/  @!P1 BRA `(.L_x_96) ;  /* 0x00000000009c9947 */ /* 0x000fea0003800000 */
[----:B------:R-:W-:-:S04]  /*0880*/  SHF.R.U32.HI R14, RZ, R13, R2 ;  /* 0x0000000dff0e7219 */ /* 0x000fc80000011602 */
[----:B------:R-:W-:-:S13]  /*0890*/  ISETP.NE.AND P1, PT, R14, RZ, PT ;  /* 0x000000ff0e00720c */ /* 0x000fda0003f25270 */
[----:B------:R-:W-:-:S05]  /*08a0*/  @P1 IMAD.MOV.U32 R14, RZ, RZ, -0x4 ;  /* 0xfffffffcff0e1424 */ /* 0x000fca00078e00ff */
[----:B0-----:R-:W-:Y:S02]  /*08b0*/  @P1 SHF.L.U32 R15, R14, R13, RZ ;  /* 0x0000000d0e0f1219 */ /* 0x001fe400000006ff */
[----:B------:R-:W-:Y:S03]  /*08c0*/  LDS R14, [R8] ;  /* 0x00000000080e7984 */ /* 0x000fe60000000800 */
[----:B------:R-:W-:-:S06]  /*08d0*/  @P1 IMAD.IADD R15, R8, 0x1, R15 ;  /* 0x00000001080f1824 */ /* 0x000fcc00078e020f */
[----:B------:R-:W0:Y:S02]  /*08e0*/  @P1 LDS R15, [R15] ;  /* 0x000000000f0f1984 */ /* 0x000e240000000800 */
[----:B0-----:R-:W-:Y:S01]  /*08f0*/  @P1 IADD3 R14, PT, PT, R14, R15, RZ ;  /* 0x0000000f0e0e1210 */ /* 0x001fe20007ffe0ff */
[----:B------:R-:W-:Y:S01]  /*0900*/  BAR.SYNC.DEFER_BLOCKING 0x0 ;  /* 0x0000000000007b1d */ /* 0x000fe20000010000 */
[----:B------:R-:W-:-:S05]  /*0910*/  ISETP.NE.AND P1, PT, R20, 0x1, PT ;  /* 0x000000011400780c */ /* 0x000fca0003f25270 */
[----:B------:R2:W-:Y:S02]  /*0920*/  STS [R8], R14 ;  /* 0x0000000e08007388 */ /* 0x0005e40000000800 */
[----:B------:R-:W-:Y:S06]  /*0930*/  BAR.SYNC.DEFER_BLOCKING 0x0 ;  /* 0x0000000000007b1d */ /* 0x000fec0000010000 */
[----:B--2---:R-:W-:Y:S05]  /*0940*/  @!P1 BRA `(.L_x_96) ;  /* 0x0000000000689947 */ /* 0x004fea0003800000 */
[----:B------:R-:W-:-:S05]  /*0950*/  VIADD R15, R13, 0x1 ;  /* 0x000000010d0f7836 */ /* 0x000fca0000000000 */
[----:B------:R-:W-:-:S04]  /*0960*/  SHF.R.U32.HI R15, RZ, R15, R2 ;  /* 0x0000000fff0f7219 */ /* 0x000fc80000011602 */
[----:B------:R-:W-:-:S13]  /*0970*/  ISETP.NE.AND P1, PT, R15, RZ, PT ;  /* 0x000000ff0f00720c */ /* 0x000fda0003f25270 */
[----:B------:R-:W-:-:S05]  /*0980*/  @P1 IMAD.MOV.U32 R14, RZ, RZ, -0x8 ;  /* 0xfffffff8ff0e1424 */ /* 0x000fca00078e00ff */
[----:B------:R-:W-:Y:S02]  /*0990*/  @P1 SHF.L.U32 R15, R14, R13, RZ ;  /* 0x0000000d0e0f1219 */ /* 0x000fe400000006ff */
[----:B------:R-:W-:Y:S03]  /*09a0*/  LDS R14, [R8] ;  /* 0x00000000080e7984 */ /* 0x000fe60000000800 */
[----:B------:R-:W-:-:S06]  /*09b0*/  @P1 IMAD.IADD R15, R8, 0x1, R15 ;  /* 0x00000001080f1824 */ /* 0x000fcc00078e020f */
[----:B------:R-:W0:Y:S02]  /*09c0*/  @P1 LDS R15, [R15] ;  /* 0x000000000f0f1984 */ /* 0x000e240000000800 */
[----:B0-----:R-:W-:Y:S01]  /*09d0*/  @P1 IMAD.IADD R14, R14, 0x1, R15 ;  /* 0x000000010e0e1824 */ /* 0x001fe200078e020f */
        /* <DEDUP_REMOVED lines=10> */
[----:B------:R-:W-:Y:S02]  /*0a80*/  LDS R14, [R8] ;  /* 0x00000000080e7984 */ /* 0x000fe40000000800 */
[----:B------:R-:W-:-:S06]  /*0a90*/  @P1 IADD3 R13, PT, PT, R8, R13, RZ ;  /* 0x0000000d080d1210 */ /* 0x000fcc0007ffe0ff */
[----:B------:R-:W0:Y:S02]  /*0aa0*/  @P1 LDS R13, [R13] ;  /* 0x000000000d0d1984 */ /* 0x000e240000000800 */
[----:B0-----:R-:W-:Y:S01]  /*0ab0*/  @P1 IMAD.IADD R14, R14, 0x1, R13 ;  /* 0x000000010e0e1824 */ /* 0x001fe200078e020d */
[----:B------:R-:W-:Y:S06]  /*0ac0*/  BAR.SYNC.DEFER_BLOCKING 0x0 ;  /* 0x0000000000007b1d */ /* 0x000fec0000010000 */
[----:B------:R2:W-:Y:S02]  /*0ad0*/  STS [R8], R14 ;  /* 0x0000000e08007388 */ /* 0x0005e40000000800 */
[----:B------:R-:W-:Y:S06]  /*0ae0*/  BAR.SYNC.DEFER_BLOCKING 0x0 ;  /* 0x0000000000007b1d */ /* 0x000fec0000010000 */
.L_x_96:
[----:B-1----:R-:W1:Y:S01]  /*0af0*/  LDS R13, [R8] ;  /* 0x00000000080d7984 */ /* 0x002e620000000800 */
[----:B------:R-:W-:Y:S01]  /*0b00*/  BAR.SYNC.DEFER_BLOCKING 0x0 ;  /* 0x0000000000007b1d */ /* 0x000fe20000010000 */
[----:B------:R-:W-:-:S05]  /*0b10*/  ISETP.NE.AND P1, PT, R2, RZ, PT ;  /* 0x000000ff0200720c */ /* 0x000fca0003f25270 */
[----:B------:R-:W3:Y:S08]  /*0b20*/  LDCU UR6, c[0x0][0x3a8] ;  /* 0x00007500ff0677ac */ /* 0x000ef00008000800 */
[----:B0-2---:R-:W0:Y:S01]  /*0b30*/  @!P1 LDC.64 R14, c[0x0][0x390] ;  /* 0x0000e400ff0e9b82 */ /* 0x005e220000000a00 */
[C---:B------:R-:W-:Y:S01]  /*0b40*/  @!P1 IMAD R19, R10.reuse, UR9, R3 ;  /* 0x000000090a139c24 */ /* 0x040fe2000f8e0203 */
[C---:B------:R-:W-:Y:S01]  /*0b50*/  @!P1 LEA R16, R10.reuse, UR5, 0x2 ;  /* 0x000000050a109c11 */ /* 0x040fe2000f8e10ff */
[----:B------:R-:W-:Y:S01]  /*0b60*/  VIADD R10, R10, 0x1 ;  /* 0x000000010a0a7836 */ /* 0x000fe20000000000 */
[----:B---3--:R-:W-:Y:S01]  /*0b70*/  ISETP.GE.U32.OR P0, PT, R0, UR6, !P0 ;  /* 0x0000000600007c0c */ /* 0x008fe2000c706470 */
[----:B-1----:R-:W-:Y:S01]  /*0b80*/  STS [R8+0x4], R13 ;  /* 0x0000040d08007388 */ /* 0x002fe20000000800 */
[----:B0-----:R-:W-:-:S02]  /*0b90*/  @!P1 IMAD.WIDE.U32 R14, R19, 0x4, R14 ;  /* 0x00000004130e9825 */ /* 0x001fc400078e000e */
[----:B------:R-:W-:Y:S06]  /*0ba0*/  BAR.SYNC.DEFER_BLOCKING 0x0 ;  /* 0x0000000000007b1d */ /* 0x000fec0000010000 */
[----:B------:R-:W-:Y:S04]  /*0bb0*/  @!P1 STS [UR7], RZ ;  /* 0x000000ffff009988 */ /* 0x000fe80008000807 */
[----:B------:R-:W0:Y:S04]  /*0bc0*/  @!P1 LDS R17, [UR8] ;  /* 0x00000008ff119984 */ /* 0x000e280008000800 */
[----:B0-----:R-:W-:Y:S04]  /*0bd0*/  @!P1 STS [R16+0x4], R17 ;  /* 0x0000041110009388 */ /* 0x001fe80000000800 */
[----:B------:R-:W-:Y:S01]  /*0be0*/  @!P1 STG.E desc[UR10][R14.64], R17 ;  /* 0x000000110e009986 */ /* 0x000fe2000c10190a */
[----:B------:R-:W-:Y:S06]  /*0bf0*/  BAR.SYNC.DEFER_BLOCKING 0x0 ;  /* 0x0000000000007b1d */ /* 0x000fec0000010000 */
[----:B------:R-:W0:Y:S04]  /*0c00*/  @!P0 LDS R13, [R8] ;  /* 0x00000000080d8984 */ /* 0x000e280000000800 */
[----:B0-----:R0:W-:Y:S01]  /*0c10*/  @!P0 STS [R6+0x4], R13 ;  /* 0x0000040d06008388 */ /* 0x0011e20000000800 */
[----:B------:R-:W-:Y:S01]  /*0c20*/  BAR.SYNC.DEFER_BLOCKING 0x0 ;  /* 0x0000000000007b1d */ /* 0x000fe20000010000 */
[----:B------:R-:W-:-:S13]  /*0c30*/  ISETP.NE.AND P0, PT, R10, 0x4, PT ;  /* 0x000000040a00780c */ /* 0x000fda0003f05270 */
[----:B0-----:R-:W-:Y:S05]  /*0c40*/  @P0 BRA `(.L_x_99) ;  /* 0xfffffff400dc0947 */ /* 0x001fea000383ffff */
[----:B------:R-:W-:Y:S01]  /*0c50*/  BSSY.RECONVERGENT B0, `(.L_x_100) ;  /* 0x000000c000007945 */ /* 0x000fe20003800200 */
[----:B------:R-:W-:-:S03]  /*0c60*/  ISETP.GE.U32.AND P0, PT, R0, UR6, PT ;  /* 0x0000000600007c0c */ /* 0x000fc6000bf06070 */
[----:B------:R-:W-:Y:S10]  /*0c70*/  @P1 BRA `(.L_x_101) ;  /* 0x0000000000241947 */ /* 0x000ff40003800000 */
[----:B------:R-:W0:Y:S04]  /*0c80*/  LDS R2, [UR5+0x4] ;  /* 0x00000405ff027984 */ /* 0x000e280008000800 */
[----:B------:R-:W1:Y:S04]  /*0c90*/  LDS R3, [UR5+0x8] ;  /* 0x00000805ff037984 */ /* 0x000e680008000800 */
[----:B------:R-:W2:Y:S04]  /*0ca0*/  LDS R8, [UR5+0xc] ;  /* 0x00000c05ff087984 */ /* 0x000ea80008000800 */
[----:B------:R-:W-:Y:S04]  /*0cb0*/  STS [UR5+0x14], RZ ;  /* 0x000014ffff007988 */ /* 0x000fe80008000805 */
[----:B0-----:R0:W-:Y:S01]  /*0cc0*/  STS [UR5+0x18], R2 ;  /* 0x00001802ff007988 */ /* 0x0011e20008000805 */
[----:B-1----:R-:W-:-:S04]  /*0cd0*/  IMAD.IADD R3, R2, 0x1, R3 ;  /* 0x0000000102037824 */ /* 0x002fc800078e0203 */
[----:B--2---:R-:W-:Y:S01]  /*0ce0*/  IMAD.IADD R8, R3, 0x1, R8 ;  /* 0x0000000103087824 */ /* 0x004fe200078e0208 */
[----:B------:R0:W-:Y:S04]  /*0cf0*/  STS [UR5+0x1c], R3 ;  /* 0x00001c03ff007988 */ /* 0x0001e80008000805 */
[----:B------:R0:W-:Y:S02]  /*0d00*/  STS [UR5+0x20], R8 ;  /* 0x00002008ff007988 */ /* 0x0001e40008000805 */
.L_x_101:
[----:B------:R-:W-:Y:S05]  /*0d10*/  BSYNC.RECONVERGENT B0 ;  /* 0x0000000000007941 */ /* 0x000fea0003800200 */
.L_x_100:
[----:B------:R-:W-:Y:S06]  /*0d20*/  BAR.SYNC.DEFER_BLOCKING 0x0 ;  /* 0x0000000000007b1d */ /* 0x000fec0000010000 */
[----:B------:R-:W-:Y:S05]  /*0d30*/  @P0 EXIT ;  /* 0x000000000000094d */ /* 0x000fea0003800000 */
[----:B------:R-:W-:Y:S01]  /*0d40*/  LEA R11, R11, UR5, 0x2 ;  /* 0x000000050b0b7c11 */ /* 0x000fe2000f8e10ff */
[----:B------:R-:W-:Y:S01]  /*0d50*/  LDS R7, [R6+0x4] ;  /* 0x0000040006077984 */ /* 0x000fe20000000800 */
[----:B0-----:R-:W0:Y:S03]  /*0d60*/  LDC.64 R8, c[0x0][0x380] ;  /* 0x0000e000ff087b82 */ /* 0x001e260000000a00 */
[----:B------:R-:W1:Y:S01]  /*0d70*/  LDS R2, [R11+0x14] ;  /* 0x000014000b027984 */ /* 0x000e620000000800 */
[----:B0-----:R-:W-:-:S04]  /*0d80*/  IMAD.WIDE.U32 R8, R0, 0x4, R8 ;  /* 0x0000000400087825 */ /* 0x001fc800078e0008 */
[----:B-1----:R-:W-:-:S05]  /*0d90*/  IMAD.IADD R2, R7, 0x1, R2 ;  /* 0x0000000107027824 */ /* 0x002fca00078e0202 */
[C---:B------:R-:W-:Y:S01]  /*0da0*/  LEA R10, R2.reuse, UR4, 0x2 ;  /* 0x00000004020a7c11 */ /* 0x040fe2000f8e10ff */
[----:B------:R-:W-:Y:S01]  /*0db0*/  BAR.SYNC.DEFER_BLOCKING 0x0 ;  /* 0x0000000000007b1d */ /* 0x000fe20000010000 */
[----:B------:R-:W-:-:S07]  /*0dc0*/  LEA R12, R2, UR8, 0x2 ;  /* 0x00000008020c7c11 */ /* 0x000fce000f8e10ff */
[----:B------:R-:W0:Y:S01]  /*0dd0*/  LDC.64 R2, c[0x0][0x388] ;  /* 0x0000e200ff027b82 */ /* 0x000e220000000a00 */
[----:B------:R-:W-:Y:S04]  /*0de0*/  STS [R10], R5 ;  /* 0x000000050a007388 */ /* 0x000fe80000000800 */
[----:B------:R-:W-:Y:S01]  /*0df0*/  STS [R12+0x4], R7 ;  /* 0x000004070c007388 */ /* 0x000fe20000000800 */
[----:B0-----:R-:W-:Y:S02]  /*0e00*/  IMAD.WIDE.U32 R2, R0, 0x4, R2 ;  /* 0x0000000400027825 */ /* 0x001fe400078e0002 */
[----:B------:R-:W-:Y:S06]  /*0e10*/  BAR.SYNC.DEFER_BLOCKING 0x0 ;  /* 0x0000000000007b1d */ /* 0x000fec0000010000 */
[----:B------:R-:W0:Y:S04]  /*0e20*/  LDS R13, [R6+0x4] ;  /* 0x00000400060d7984 */ /* 0x000e280000000800 */
[----:B------:R-:W1:Y:S04]  /*0e30*/  LDS R15, [R4] ;  /* 0x00000000040f7984 */ /* 0x000e680000000800 */
[----:B0-----:R-:W-:Y:S04]  /*0e40*/  STG.E desc[UR10][R2.64], R13 ;  /* 0x0000000d02007986 */ /* 0x001fe8000c10190a */
[----:B-1----:R-:W-:Y:S01]  /*0e50*/  STG.E desc[UR10][R8.64], R15 ;  /* 0x0000000f08007986 */ /* 0x002fe2000c10190a */
[----:B------:R-:W-:Y:S05]  /*0e60*/  EXIT ;  /* 0x000000000000794d */ /* 0x000fea0003800000 */
.L_x_102:
        /* <DEDUP_REMOVED lines=9> */
.L_x_107:


//--------------------- .nv.shared._ZN3cub18CUB_300001_SM_10006detail4scan16DeviceScanKernelINS2_10policy_hubIjjjjN4cuda3std3__44plusIvEEE10Policy1000EPjSC_NS0_13ScanTileStateIjLb1EEES9_NS1_10InputValueIjSC_EEjjLb0EjEEvT0_T1_T2_iT3_T4_T5_ --------------------------
	.section	.nv.shared._ZN3cub18CUB_300001_SM_10006detail4scan16DeviceScanKernelINS2_10policy_hubIjjjjN4cuda3std3__44plusIvEEE10Policy1000EPjSC_NS0_13ScanTileStateIjLb1EEES9_NS1_10InputValueIjSC_EEjjLb0EjEEvT0_T1_T2_iT3_T4_T5_,"aw",@nobits
	.sectionflags	@""
	.align	16
.nv.shared._ZN3cub18CUB_300001_SM_10006detail4scan16DeviceScanKernelINS2_10policy_hubIjjjjN4cuda3std3__44plusIvEEE10Policy1000EPjSC_NS0_13ScanTileStateIjLb1EEES9_NS1_10InputValueIjSC_EEjjLb0EjEEvT0_T1_T2_iT3_T4_T5_:
	.zero		34832


//--------------------- .nv.shared.reserved.0     --------------------------
	.section	.nv.shared.reserved.0,"aw",@nobits
	.weak		__nv_reservedSMEM_offset_0_alias
	.size		__nv_reservedSMEM_offset_0_alias, 0, 64
	.other		__nv_reservedSMEM_offset_0_alias,@"STO_CUDA_RESERVED_SHARED STV_DEFAULT"
__nv_reservedSMEM_offset_0_alias:
	.zero		0
	.zero		64


//--------------------- .nv.global                --------------------------
	.section	.nv.global,"aw",@nobits
.nv.global:
	.type		_ZN34_INTERNAL_c181f5b7_4_k_cu_afa9df7e6thrust24THRUST_300001_SM_1000_NS12placeholders2_5E,@object
	.size		_ZN34_INTERNAL_c181f5b7_4_k_cu_afa9df7e6thrust24THRUST_300001_SM_1000_NS12placeholders2_5E,(_ZN34_INTERNAL_c181f5b7_4_k_cu_afa9df7e4cuda3std3__45__cpo6cbeginE - _ZN34_INTERNAL_c181f5b7_4_k_cu_afa9df7e6thrust24THRUST_300001_SM_1000_NS12placeholders2_5E)
_ZN34_INTERNAL_c181f5b7_4_k_cu_afa9df7e6thrust24THRUST_300001_SM_1000_NS12placeholders2_5E:
	.zero		1
	.type		_ZN34_INTERNAL_c181f5b7_4_k_cu_afa9df7e4cuda3std3__45__cpo6cbeginE,@object
	.size		_ZN34_INTERNAL_c181f5b7_4_k_cu_afa9df7e4cuda3std3__45__cpo6cbeginE,(_ZN34_INTERNAL_c181f5b7_4_k_cu_afa9df7e4cuda3std6ranges3__45__cpo6cbeginE - _ZN34_INTERNAL_c181f5b7_4_k_cu_afa9df7e4cuda3std3__45__cpo6cbeginE)
_ZN34_INTERNAL_c181f5b7_4_k_cu_afa9df7e4cuda3std3__45__cpo6cbeginE:
	.zero		1
	.type		_ZN34_INTERNAL_c181f5b7_4_k_cu_afa9df7e4cuda3std6ranges3__45__cpo6cbeginE,@object
	.size		_ZN34_INTERNAL_c181f5b7_4_k_cu_afa9df7e4cuda3std6ranges3__45__cpo6cbeginE,(_ZN34_INTERNAL_c181f5b7_4_k_cu_afa9df7e4cuda3std3__48in_placeE - _ZN34_INTERNAL_c181f5b7_4_k_cu_afa9df7e4cuda3std6ranges3__45__cpo6cbeginE)
_ZN34_INTERNAL_c181f5b7_4_k_cu_afa9df7e4cuda3std6ranges3__45__cpo6cbeginE:
	.zero		1
	.type		_ZN34_INTERNAL_c181f5b7_4_k_cu_afa9df7e4cuda3std3__48in_placeE,@object
	.size		_ZN34_INTERNAL_c181f5b7_4_k_cu_afa9df7e4cuda3std3__48in_placeE,(_ZN34_INTERNAL_c181f5b7_4_k_cu_afa9df7e4cuda3std6ranges3__45__cpo4sizeE - _ZN34_INTERNAL_c181f5b7_4_k_cu_afa9df7e4cuda3std3__48in_placeE)
_ZN34_INTERNAL_c181f5b7_4_k_cu_afa9df7e4cuda3std3__48in_placeE:
	.zero		1
	.type		_ZN34_INTERNAL_c181f5b7_4_k_cu_afa9df7e4cuda3std6ranges3__45__cpo4sizeE,@object
	.size		_ZN34_INTERNAL_c181f5b7_4_k_cu_afa9df7e4cuda3std6ranges3__45__cpo4sizeE,(_ZN34_INTERNAL_c181f5b7_4_k_cu_afa9df7e6thrust24THRUST_300001_SM_1000_NS12placeholders2_9E - _ZN34_INTERNAL_c181f5b7_4_k_cu_afa9df7e4cuda3std6ranges3__45__cpo4sizeE)
_ZN34_INTERNAL_c181f5b7_4_k_cu_afa9df7e4cuda3std6ranges3__45__cpo4sizeE:
	.zero		1
	.type		_ZN34_INTERNAL_c181f5b7_4_k_cu_afa9df7e6thrust24THRUST_300001_SM_1000_NS12placeholders2_9E,@object
	.size		_ZN34_INTERNAL_c181f5b7_4_k_cu_afa9df7e6thrust24THRUST_300001_SM_1000_NS12placeholders2_9E,(_ZN34_INTERNAL_c181f5b7_4_k_cu_afa9df7e4cuda3std3__45__cpo7crbeginE - _ZN34_INTERNAL_c181f5b7_4_k_cu_afa9df7e6thrust24THRUST_300001_SM_1000_NS12placeholders2_9E)
_ZN34_INTERNAL_c181f5b7_4_k_cu_afa9df7e6thrust24THRUST_300001_SM_1000_NS12placeholders2_9E:
	.zero		1
	.type		_ZN34_INTERNAL_c181f5b7_4_k_cu_afa9df7e4cuda3std3__45__cpo7crbeginE,@object
	.size		_ZN34_INTERNAL_c181f5b7_4_k_cu_afa9df7e4cuda3std3__45__cpo7crbeginE,(_ZN34_INTERNAL_c181f5b7_4_k_cu_afa9df7e4cuda3std6ranges3__45__cpo4nextE - _ZN34_INTERNAL_c181f5b7_4_k_cu_afa9df7e4cuda3std3__45__cpo7crbeginE)
_ZN34_INTERNAL_c181f5b7_4_k_cu_afa9df7e4cuda3std3__45__cpo7crbeginE:
	.zero		1
	.type		_ZN34_INTERNAL_c181f5b7_4_k_cu_afa9df7e4cuda3std6ranges3__45__cpo4nextE,@object
	.size		_ZN34_INTERNAL_c181f5b7_4_k_cu_afa9df7e4cuda3std6ranges3__45__cpo4nextE,(_ZN34_INTERNAL_c181f5b7_4_k_cu_afa9df7e4cuda3std6ranges3__45__cpo4swapE - _ZN34_INTERNAL_c181f5b7_4_k_cu_afa9df7e4cuda3std6ranges3__45__cpo4nextE)
_ZN34_INTERNAL_c181f5b7_4_k_cu_afa9df7e4cuda3std6ranges3__45__cpo4nextE:
	.zero		1
	.type		_ZN34_INTERNAL_c181f5b7_4_k_cu_afa9df7e4cuda3std6ranges3__45__cpo4swapE,@object
	.size		_ZN34_INTERNAL_c181f5b7_4_k_cu_afa9df7e4cuda3std6ranges3__45__cpo4swapE,(_ZN34_INTERNAL_c181f5b7_4_k_cu_afa9df7e6thrust24THRUST_300001_SM_1000_NS12placeholders2_1E - _ZN34_INTERNAL_c181f5b7_4_k_cu_afa9df7e4cuda3std6ranges3__45__cpo4swapE)
_ZN34_INTERNAL_c181f5b7_4_k_cu_afa9df7e4cuda3std6ranges3__45__cpo4swapE:
	.zero		1
	.type		_ZN34_INTERNAL_c181f5b7_4_k_cu_afa9df7e6thrust24THRUST_300001_SM_1000_NS12placeholders2_1E,@object
	.size		_ZN34_INTERNAL_c181f5b7_4_k_cu_afa9df7e6thrust24THRUST_300001_SM_1000_NS12placeholders2_1E,(_ZN34_INTERNAL_c181f5b7_4_k_cu_afa9df7e6thrust24THRUST_300001_SM_1000_NS12placeholders2_3E - _ZN34_INTERNAL_c181f5b7_4_k_cu_afa9df7e6thrust24THRUST_300001_SM_1000_NS12placeholders2_1E)
_ZN34_INTERNAL_c181f5b7_4_k_cu_afa9df7e6thrust24THRUST_300001_SM_1000_NS12placeholders2_1E:
	.zero		1
	.type		_ZN34_INTERNAL_c181f5b7_4_k_cu_afa9df7e6thrust24THRUST_300001_SM_1000_NS12placeholders2_3E,@object
	.size		_ZN34_INTERNAL_c181f5b7_4_k_cu_afa9df7e6thrust24THRUST_300001_SM_1000_NS12placeholders2_3E,(_ZN34_INTERNAL_c181f5b7_4_k_cu_afa9df7e4cuda3std3__45__cpo5beginE - _ZN34_INTERNAL_c181f5b7_4_k_cu_afa9df7e6thrust24THRUST_300001_SM_1000_NS12placeholders2_3E)
_ZN34_INTERNAL_c181f5b7_4_k_cu_afa9df7e6thrust24THRUST_300001_SM_1000_NS12placeholders2_3E:
	.zero		1
	.type		_ZN34_INTERNAL_c181f5b7_4_k_cu_afa9df7e4cuda3std3__45__cpo5beginE,@object
	.size		_ZN34_INTERNAL_c181f5b7_4_k_cu_afa9df7e4cuda3std3__45__cpo5beginE,(_ZN34_INTERNAL_c181f5b7_4_k_cu_afa9df7e4cuda3std6ranges3__45__cpo5beginE - _ZN34_INTERNAL_c181f5b7_4_k_cu_afa9df7e4cuda3std3__45__cpo5beginE)
_ZN34_INTERNAL_c181f5b7_4_k_cu_afa9df7e4cuda3std3__45__cpo5beginE:
	.zero		1
	.type		_ZN34_INTERNAL_c181f5b7_4_k_cu_afa9df7e4cuda3std6ranges3__45__cpo5beginE,@object
	.size		_ZN34_INTERNAL_c181f5b7_4_k_cu_afa9df7e4cuda3std6ranges3__45__cpo5beginE,(_ZN34_INTERNAL_c181f5b7_4_k_cu_afa9df7e4cuda3std3__436_GLOBAL__N__c181f5b7_4_k_cu_afa9df7e6ignoreE - _ZN34_INTERNAL_c181f5b7_4_k_cu_afa9df7e4cuda3std6ranges3__45__cpo5beginE)
_ZN34_INTERNAL_c181f5b7_4_k_cu_afa9df7e4cuda3std6ranges3__45__cpo5beginE:
	.zero		1
	.type		_ZN34_INTERNAL_c181f5b7_4_k_cu_afa9df7e4cuda3std3__436_GLOBAL__N__c181f5b7_4_k_cu_afa9df7e6ignoreE,@object
	.size		_ZN34_INTERNAL_c181f5b7_4_k_cu_afa9df7e4cuda3std3__436_GLOBAL__N__c181f5b7_4_k_cu_afa9df7e6ignoreE,(_ZN34_INTERNAL_c181f5b7_4_k_cu_afa9df7e4cuda3std6ranges3__45__cpo4dataE - _ZN34_INTERNAL_c181f5b7_4_k_cu_afa9df7e4cuda3std3__436_GLOBAL__N__c181f5b7_4_k_cu_afa9df7e6ignoreE)
_ZN34_INTERNAL_c181f5b7_4_k_cu_afa9df7e4cuda3std3__436_GLOBAL__N__c181f5b7_4_k_cu_afa9df7e6ignoreE:
	.zero		1
	.type		_ZN34_INTERNAL_c181f5b7_4_k_cu_afa9df7e4cuda3std6ranges3__45__cpo4dataE,@object
	.size		_ZN34_INTERNAL_c181f5b7_4_k_cu_afa9df7e4cuda3std6ranges3__45__cpo4dataE,(_ZN34_INTERNAL_c181f5b7_4_k_cu_afa9df7e6thrust24THRUST_300001_SM_1000_NS12placeholders2_7E - _ZN34_INTERNAL_c181f5b7_4_k_cu_afa9df7e4cuda3std6ranges3__45__cpo4dataE)
_ZN34_INTERNAL_c181f5b7_4_k_cu_afa9df7e4cuda3std6ranges3__45__cpo4dataE:
	.zero		1
	.type		_ZN34_INTERNAL_c181f5b7_4_k_cu_afa9df7e6thrust24THRUST_300001_SM_1000_NS12placeholders2_7E,@object
	.size		_ZN34_INTERNAL_c181f5b7_4_k_cu_afa9df7e6thrust24THRUST_300001_SM_1000_NS12placeholders2_7E,(_ZN34_INTERNAL_c181f5b7_4_k_cu_afa9df7e4cuda3std3__45__cpo6rbeginE - _ZN34_INTERNAL_c181f5b7_4_k_cu_afa9df7e6thrust24THRUST_300001_SM_1000_NS12placeholders2_7E)
_ZN34_INTERNAL_c181f5b7_4_k_cu_afa9df7e6thrust24THRUST_300001_SM_1000_NS12placeholders2_7E:
	.zero		1
	.type		_ZN34_INTERNAL_c181f5b7_4_k_cu_afa9df7e4cuda3std3__45__cpo6rbeginE,@object
	.size		_ZN34_INTERNAL_c181f5b7_4_k_cu_afa9df7e4cuda3std3__45__cpo6rbeginE,(_ZN34_INTERNAL_c181f5b7_4_k_cu_afa9df7e4cuda3std6ranges3__45__cpo7advanceE - _ZN34_INTERNAL_c181f5b7_4_k_cu_afa9df7e4cuda3std3__45__cpo6rbeginE)
_ZN34_INTERNAL_c181f5b7_4_k_cu_afa9df7e4cuda3std3__45__cpo6rbeginE:
	.zero		1
	.type		_ZN34_INTERNAL_c181f5b7_4_k_cu_afa9df7e4cuda3std6ranges3__45__cpo7advanceE,@object
	.size		_ZN34_INTERNAL_c181f5b7_4_k_cu_afa9df7e4cuda3std6ranges3__45__cpo7advanceE,(_ZN34_INTERNAL_c181f5b7_4_k_cu_afa9df7e4cuda3std3__47nulloptE - _ZN34_INTERNAL_c181f5b7_4_k_cu_afa9df7e4cuda3std6ranges3__45__cpo7advanceE)
_ZN34_INTERNAL_c181f5b7_4_k_cu_afa9df7e4cuda3std6ranges3__45__cpo7advanceE:
	.zero		1
	.type		_ZN34_INTERNAL_c181f5b7_4_k_cu_afa9df7e4cuda3std3__47nulloptE,@object
	.size		_ZN34_INTERNAL_c181f5b7_4_k_cu_afa9df7e4cuda3std3__47nulloptE,(_ZN34_INTERNAL_c181f5b7_4_k_cu_afa9df7e4cuda3std6ranges3__45__cpo8distanceE - _ZN34_INTERNAL_c181f5b7_4_k_cu_afa9df7e4cuda3std3__47nulloptE)
_ZN34_INTERNAL_c181f5b7_4_k_cu_afa9df7e4cuda3std3__47nulloptE:
	.zero		1
	.type		_ZN34_INTERNAL_c181f5b7_4_k_cu_afa9df7e4cuda3std6ranges3__45__cpo8distanceE,@object
	.size		_ZN34_INTERNAL_c181f5b7_4_k_cu_afa9df7e4cuda3std6ranges3__45__cpo8distanceE,(_ZN34_INTERNAL_c181f5b7_4_k_cu_afa9df7e6thrust24THRUST_300001_SM_1000_NS12placeholders2_6E - _ZN34_INTERNAL_c181f5b7_4_k_cu_afa9df7e4cuda3std6ranges3__45__cpo8distanceE)
_ZN34_INTERNAL_c181f5b7_4_k_cu_afa9df7e4cuda3std6ranges3__45__cpo8distanceE:
	.zero		1
	.type		_ZN34_INTERNAL_c181f5b7_4_k_cu_afa9df7e6thrust24THRUST_300001_SM_1000_NS12placeholders2_6E,@object
	.size		_ZN34_INTERNAL_c181f5b7_4_k_cu_afa9df7e6thrust24THRUST_300001_SM_1000_NS12placeholders2_6E,(_ZN34_INTERNAL_c181f5b7_4_k_cu_afa9df7e4cuda3std3__45__cpo4cendE - _ZN34_INTERNAL_c181f5b7_4_k_cu_afa9df7e6thrust24THRUST_300001_SM_1000_NS12placeholders2_6E)
_ZN34_INTERNAL_c181f5b7_4_k_cu_afa9df7e6thrust24THRUST_300001_SM_1000_NS12placeholders2_6E:
	.zero		1
	.type		_ZN34_INTERNAL_c181f5b7_4_k_cu_afa9df7e4cuda3std3__45__cpo4cendE,@object
	.size		_ZN34_INTERNAL_c181f5b7_4_k_cu_afa9df7e4cuda3std3__45__cpo4cendE,(_ZN34_INTERNAL_c181f5b7_4_k_cu_afa9df7e4cuda3std6ranges3__45__cpo4cendE - _ZN34_INTERNAL_c181f5b7_4_k_cu_afa9df7e4cuda3std3__45__cpo4cendE)
_ZN34_INTERNAL_c181f5b7_4_k_cu_afa9df7e4cuda3std3__45__cpo4cendE:
	.zero		1
	.type		_ZN34_INTERNAL_c181f5b7_4_k_cu_afa9df7e4cuda3std6ranges3__45__cpo4cendE,@object
	.size		_ZN34_INTERNAL_c181f5b7_4_k_cu_afa9df7e4cuda3std6ranges3__45__cpo4cendE,(_ZN34_INTERNAL_c181f5b7_4_k_cu_afa9df7e4cuda3std3__420unreachable_sentinelE - _ZN34_INTERNAL_c181f5b7_4_k_cu_afa9df7e4cuda3std6ranges3__45__cpo4cendE)
_ZN34_INTERNAL_c181f5b7_4_k_cu_afa9df7e4cuda3std6ranges3__45__cpo4cendE:
	.zero		1
	.type		_ZN34_INTERNAL_c181f5b7_4_k_cu_afa9df7e4cuda3std3__420unreachable_sentinelE,@object
	.size		_ZN34_INTERNAL_c181f5b7_4_k_cu_afa9df7e4cuda3std3__420unreachable_sentinelE,(_ZN34_INTERNAL_c181f5b7_4_k_cu_afa9df7e4cuda3std6ranges3__45__cpo5ssizeE - _ZN34_INTERNAL_c181f5b7_4_k_cu_afa9df7e4cuda3std3__420unreachable_sentinelE)
_ZN34_INTERNAL_c181f5b7_4_k_cu_afa9df7e4cuda3std3__420unreachable_sentinelE:
	.zero		1
	.type		_ZN34_INTERNAL_c181f5b7_4_k_cu_afa9df7e4cuda3std6ranges3__45__cpo5ssizeE,@object
	.size		_ZN34_INTERNAL_c181f5b7_4_k_cu_afa9df7e4cuda3std6ranges3__45__cpo5ssizeE,(_ZN34_INTERNAL_c181f5b7_4_k_cu_afa9df7e6thrust24THRUST_300001_SM_1000_NS12placeholders3_10E - _ZN34_INTERNAL_c181f5b7_4_k_cu_afa9df7e4cuda3std6ranges3__45__cpo5ssizeE)
_ZN34_INTERNAL_c181f5b7_4_k_cu_afa9df7e4cuda3std6ranges3__45__cpo5ssizeE:
	.zero		1
	.type		_ZN34_INTERNAL_c181f5b7_4_k_cu_afa9df7e6thrust24THRUST_300001_SM_1000_NS12placeholders3_10E,@object
	.size		_ZN34_INTERNAL_c181f5b7_4_k_cu_afa9df7e6thrust24THRUST_300001_SM_1000_NS12placeholders3_10E,(_ZN34_INTERNAL_c181f5b7_4_k_cu_afa9df7e4cuda3std3__45__cpo5crendE - _ZN34_INTERNAL_c181f5b7_4_k_cu_afa9df7e6thrust24THRUST_300001_SM_1000_NS12placeholders3_10E)
_ZN34_INTERNAL_c181f5b7_4_k_cu_afa9df7e6thrust24THRUST_300001_SM_1000_NS12placeholders3_10E:
	.zero		1
	.type		_ZN34_INTERNAL_c181f5b7_4_k_cu_afa9df7e4cuda3std3__45__cpo5crendE,@object
	.size		_ZN34_INTERNAL_c181f5b7_4_k_cu_afa9df7e4cuda3std3__45__cpo5crendE,(_ZN34_INTERNAL_c181f5b7_4_k_cu_afa9df7e4cuda3std6ranges3__45__cpo4prevE - _ZN34_INTERNAL_c181f5b7_4_k_cu_afa9df7e4cuda3std3__45__cpo5crendE)
_ZN34_INTERNAL_c181f5b7_4_k_cu_afa9df7e4cuda3std3__45__cpo5crendE:
	.zero		1
	.type		_ZN34_INTERNAL_c181f5b7_4_k_cu_afa9df7e4cuda3std6ranges3__45__cpo4prevE,@object
	.size		_ZN34_INTERNAL_c181f5b7_4_k_cu_afa9df7e4cuda3std6ranges3__45__cpo4prevE,(_ZN34_INTERNAL_c181f5b7_4_k_cu_afa9df7e4cuda3std6ranges3__45__cpo9iter_moveE - _ZN34_INTERNAL_c181f5b7_4_k_cu_afa9df7e4cuda3std6ranges3__45__cpo4prevE)
_ZN34_INTERNAL_c181f5b7_4_k_cu_afa9df7e4cuda3std6ranges3__45__cpo4prevE:
	.zero		1
	.type		_ZN34_INTERNAL_c181f5b7_4_k_cu_afa9df7e4cuda3std6ranges3__45__cpo9iter_moveE,@object
	.size		_ZN34_INTERNAL_c181f5b7_4_k_cu_afa9df7e4cuda3std6ranges3__45__cpo9iter_moveE,(_ZN34_INTERNAL_c181f5b7_4_k_cu_afa9df7e6thrust24THRUST_300001_SM_1000_NS12placeholders2_2E - _ZN34_INTERNAL_c181f5b7_4_k_cu_afa9df7e4cuda3std6ranges3__45__cpo9iter_moveE)
_ZN34_INTERNAL_c181f5b7_4_k_cu_afa9df7e4cuda3std6ranges3__45__cpo9iter_moveE:
	.zero		1
	.type		_ZN34_INTERNAL_c181f5b7_4_k_cu_afa9df7e6thrust24THRUST_300001_SM_1000_NS12placeholders2_2E,@object
	.size		_ZN34_INTERNAL_c181f5b7_4_k_cu_afa9df7e6thrust24THRUST_300001_SM_1000_NS12placeholders2_2E,(_ZN34_INTERNAL_c181f5b7_4_k_cu_afa9df7e6thrust24THRUST_300001_SM_1000_NS12placeholders2_4E - _ZN34_INTERNAL_c181f5b7_4_k_cu_afa9df7e6thrust24THRUST_300001_SM_1000_NS12placeholders2_2E)
_ZN34_INTERNAL_c181f5b7_4_k_cu_afa9df7e6thrust24THRUST_300001_SM_1000_NS12placeholders2_2E:
	.zero		1
	.type		_ZN34_INTERNAL_c181f5b7_4_k_cu_afa9df7e6thrust24THRUST_300001_SM_1000_NS12placeholders2_4E,@object
	.size		_ZN34_INTERNAL_c181f5b7_4_k_cu_afa9df7e6thrust24THRUST_300001_SM_1000_NS12placeholders2_4E,(_ZN34_INTERNAL_c181f5b7_4_k_cu_afa9df7e4cuda3std3__45__cpo3endE - _ZN34_INTERNAL_c181f5b7_4_k_cu_afa9df7e6thrust24THRUST_300001_SM_1000_NS12placeholders2_4E)
_ZN34_INTERNAL_c181f5b7_4_k_cu_afa9df7e6thrust24THRUST_300001_SM_1000_NS12placeholders2_4E:
	.zero		1
	.type		_ZN34_INTERNAL_c181f5b7_4_k_cu_afa9df7e4cuda3std3__45__cpo3endE,@object
	.size		_ZN34_INTERNAL_c181f5b7_4_k_cu_afa9df7e4cuda3std3__45__cpo3endE,(_ZN34_INTERNAL_c181f5b7_4_k_cu_afa9df7e4cuda3std6ranges3__45__cpo3endE - _ZN34_INTERNAL_c181f5b7_4_k_cu_afa9df7e4cuda3std3__45__cpo3endE)
_ZN34_INTERNAL_c181f5b7_4_k_cu_afa9df7e4cuda3std3__45__cpo3endE:
	.zero		1
	.type		_ZN34_INTERNAL_c181f5b7_4_k_cu_afa9df7e4cuda3std6ranges3__45__cpo3endE,@object
	.size		_ZN34_INTERNAL_c181f5b7_4_k_cu_afa9df7e4cuda3std6ranges3__45__cpo3endE,(_ZN34_INTERNAL_c181f5b7_4_k_cu_afa9df7e4cuda3std3__419piecewise_constructE - _ZN34_INTERNAL_c181f5b7_4_k_cu_afa9df7e4cuda3std6ranges3__45__cpo3endE)
_ZN34_INTERNAL_c181f5b7_4_k_cu_afa9df7e4cuda3std6ranges3__45__cpo3endE:
	.zero		1
	.type		_ZN34_INTERNAL_c181f5b7_4_k_cu_afa9df7e4cuda3std3__419piecewise_constructE,@object
	.size		_ZN34_INTERNAL_c181f5b7_4_k_cu_afa9df7e4cuda3std3__419piecewise_constructE,(_ZN34_INTERNAL_c181f5b7_4_k_cu_afa9df7e4cuda3std6ranges3__45__cpo5cdataE - _ZN34_INTERNAL_c181f5b7_4_k_cu_afa9df7e4cuda3std3__419piecewise_constructE)
_ZN34_INTERNAL_c181f5b7_4_k_cu_afa9df7e4cuda3std3__419piecewise_constructE:
	.zero		1
	.type		_ZN34_INTERNAL_c181f5b7_4_k_cu_afa9df7e4cuda3std6ranges3__45__cpo5cdataE,@object
	.size		_ZN34_INTERNAL_c181f5b7_4_k_cu_afa9df7e4cuda3std6ranges3__45__cpo5cdataE,(_ZN34_INTERNAL_c181f5b7_4_k_cu_afa9df7e6thrust24THRUST_300001_SM_1000_NS12placeholders2_8E - _ZN34_INTERNAL_c181f5b7_4_k_cu_afa9df7e4cuda3std6ranges3__45__cpo5cdataE)
_ZN34_INTERNAL_c181f5b7_4_k_cu_afa9df7e4cuda3std6ranges3__45__cpo5cdataE:
	.zero		1
	.type		_ZN34_INTERNAL_c181f5b7_4_k_cu_afa9df7e6thrust24THRUST_300001_SM_1000_NS12placeholders2_8E,@object
	.size		_ZN34_INTERNAL_c181f5b7_4_k_cu_afa9df7e6thrust24THRUST_300001_SM_1000_NS12placeholders2_8E,(_ZN34_INTERNAL_c181f5b7_4_k_cu_afa9df7e4cuda3std3__45__cpo4rendE - _ZN34_INTERNAL_c181f5b7_4_k_cu_afa9df7e6thrust24THRUST_300001_SM_1000_NS12placeholders2_8E)
_ZN34_INTERNAL_c181f5b7_4_k_cu_afa9df7e6thrust24THRUST_300001_SM_1000_NS12placeholders2_8E:
	.zero		1
	.type		_ZN34_INTERNAL_c181f5b7_4_k_cu_afa9df7e4cuda3std3__45__cpo4rendE,@object
	.size		_ZN34_INTERNAL_c181f5b7_4_k_cu_afa9df7e4cuda3std3__45__cpo4rendE,(_ZN34_INTERNAL_c181f5b7_4_k_cu_afa9df7e4cuda3std6ranges3__45__cpo9iter_swapE - _ZN34_INTERNAL_c181f5b7_4_k_cu_afa9df7e4cuda3std3__45__cpo4rendE)
_ZN34_INTERNAL_c181f5b7_4_k_cu_afa9df7e4cuda3std3__45__cpo4rendE:
	.zero		1
	.type		_ZN34_INTERNAL_c181f5b7_4_k_cu_afa9df7e4cuda3std6ranges3__45__cpo9iter_swapE,@object
	.size		_ZN34_INTERNAL_c181f5b7_4_k_cu_afa9df7e4cuda3std6ranges3__45__cpo9iter_swapE,(_ZN34_INTERNAL_c181f5b7_4_k_cu_afa9df7e4cuda3std3__48unexpectE - _ZN34_INTERNAL_c181f5b7_4_k_cu_afa9df7e4cuda3std6ranges3__45__cpo9iter_swapE)
_ZN34_INTERNAL_c181f5b7_4_k_cu_afa9df7e4cuda3std6ranges3__45__cpo9iter_swapE:
	.zero		1
	.type		_ZN34_INTERNAL_c181f5b7_4_k_cu_afa9df7e4cuda3std3__48unexpectE,@object
	.size		_ZN34_INTERNAL_c181f5b7_4_k_cu_afa9df7e4cuda3std3__48unexpectE,(_ZN34_INTERNAL_c181f5b7_4_k_cu_afa9df7e6thrust24THRUST_300001_SM_1000_NS6system6detail10sequential3seqE - _ZN34_INTERNAL_c181f5b7_4_k_cu_afa9df7e4cuda3std3__48unexpectE)
_ZN34_INTERNAL_c181f5b7_4_k_cu_afa9df7e4cuda3std3__48unexpectE:
	.zero		1
	.type		_ZN34_INTERNAL_c181f5b7_4_k_cu_afa9df7e6thrust24THRUST_300001_SM_1000_NS6system6detail10sequential3seqE,@object
	.size		_ZN34_INTERNAL_c181f5b7_4_k_cu_afa9df7e6thrust24THRUST_300001_SM_1000_NS6system6detail10sequential3seqE,(.L_29 - _ZN34_INTERNAL_c181f5b7_4_k_cu_afa9df7e6thrust24THRUST_300001_SM_1000_NS6system6detail10sequential3seqE)
_ZN34_INTERNAL_c181f5b7_4_k_cu_afa9df7e6thrust24THRUST_300001_SM_1000_NS6system6detail10sequential3seqE:
	.zero		1
.L_29:


//--------------------- .nv.shared._ZN3cub18CUB_300001_SM_10006detail4scan20DeviceScanInitKernelINS0_13ScanTileStateIjLb1EEEEEvT_i --------------------------
	.section	.nv.shared._ZN3cub18CUB_300001_SM_10006detail4scan20DeviceScanInitKernelINS0_13ScanTileStateIjLb1EEEEEvT_i,"aw",@nobits
	.sectionflags	@""
	.align	16
	.zero		1024


//--------------------- .nv.shared._ZN3cub18CUB_300001_SM_10006detail11EmptyKernelIvEEvv --------------------------
	.section	.nv.shared._ZN3cub18CUB_300001_SM_10006detail11EmptyKernelIvEEvv,"aw",@nobits
	.sectionflags	@""
	.align	16
	.zero		1024


//--------------------- .nv.shared._Z16gpu_glbl_shufflePjS_S_S_jjj --------------------------
	.section	.nv.shared._Z16gpu_glbl_shufflePjS_S_S_jjj,"aw",@nobits
	.sectionflags	@""
	.align	16
	.zero		1024


//--------------------- .nv.shared._Z20gpu_radix_sort_localPjS_S_jS_jj --------------------------
	.section	.nv.shared._Z20gpu_radix_sort_localPjS_S_jS_jj,"aw",@nobits
	.sectionflags	@""
	.align	16
	.zero		1024


//--------------------- .nv.constant0._ZN3cub18CUB_300001_SM_10006detail4scan16DeviceScanKernelINS2_10policy_hubIjjjjN4cuda3std3__44plusIvEEE10Policy1000EPjSC_NS0_13ScanTileStateIjLb1EEES9_NS1_10InputValueIjSC_EEjjLb0EjEEvT0_T1_T2_iT3_T4_T5_ --------------------------
	.section	.nv.constant0._ZN3cub18CUB_300001_SM_10006detail4scan16DeviceScanKernelINS2_10policy_hubIjjjjN4cuda3std3__44plusIvEEE10Policy1000EPjSC_NS0_13ScanTileStateIjLb1EEES9_NS1_10InputValueIjSC_EEjjLb0EjEEvT0_T1_T2_iT3_T4_T5_,"a",@progbits
	.sectionflags	@""
	.align	4
.nv.constant0._ZN3cub18CUB_300001_SM_10006detail4scan16DeviceScanKernelINS2_10policy_hubIjjjjN4cuda3std3__44plusIvEEE10Policy1000EPjSC_NS0_13ScanTileStateIjLb1EEES9_NS1_10InputValueIjSC_EEjjLb0EjEEvT0_T1_T2_iT3_T4_T5_:
	.zero		948


//--------------------- .nv.constant0._ZN3cub18CUB_300001_SM_10006detail4scan20DeviceScanInitKernelINS0_13ScanTileStateIjLb1EEEEEvT_i --------------------------
	.section	.nv.constant0._ZN3cub18CUB_300001_SM_10006detail4scan20DeviceScanInitKernelINS0_13ScanTileStateIjLb1EEEEEvT_i,"a",@progbits
	.sectionflags	@""
	.align	4
.nv.constant0._ZN3cub18CUB_300001_SM_10006detail4scan20DeviceScanInitKernelINS0_13ScanTileStateIjLb1EEEEEvT_i:
	.zero		908


//--------------------- .nv.constant0._ZN3cub18CUB_300001_SM_10006detail11EmptyKernelIvEEvv --------------------------
	.section	.nv.constant0._ZN3cub18CUB_300001_SM_10006detail11EmptyKernelIvEEvv,"a",@progbits
	.sectionflags	@""
	.align	4
.nv.constant0._ZN3cub18CUB_300001_SM_10006detail11EmptyKernelIvEEvv:
	.zero		896


//--------------------- .nv.constant0._Z16gpu_glbl_shufflePjS_S_S_jjj --------------------------
	.section	.nv.constant0._Z16gpu_glbl_shufflePjS_S_S_jjj,"a",@progbits
	.sectionflags	@""
	.align	4
.nv.constant0._Z16gpu_glbl_shufflePjS_S_S_jjj:
	.zero		940


//--------------------- .nv.constant0._Z20gpu_radix_sort_localPjS_S_jS_jj --------------------------
	.section	.nv.constant0._Z20gpu_radix_sort_localPjS_S_jS_jj,"a",@progbits
	.sectionflags	@""
	.align	4
.nv.constant0._Z20gpu_radix_sort_localPjS_S_jS_jj:
	.zero		944


//--------------------- SYMBOLS --------------------------

	.type		.nv.reservedSmem.offset0,@object
	.size		.nv.reservedSmem.offset0,0x4
	.type		.nv.reservedSmem.cap,@object
	.size		.nv.reservedSmem.cap,0x4
